// auto-generated by cutlass_sweep.gemm — config: {"arch": "sm_100", "cluster_m": 2, "cluster_n": 2, "dtype": "tf32", "stages": 4, "tile_k": 32, "tile_m": 64, "tile_n": 128}
#include "cutlass/cutlass.h"
#include "cutlass/gemm/collective/collective_builder.hpp"
#include "cutlass/gemm/device/gemm_universal_adapter.h"
#include "cutlass/gemm/kernel/gemm_universal.hpp"
#include "cutlass/epilogue/collective/collective_builder.hpp"

using ElemA = cutlass::tfloat32_t;
using ElemB = cutlass::tfloat32_t;
using ElemCD = cutlass::tfloat32_t;
using Acc  = float;
using TileShape    = cute::Shape<cute::_64, cute::_128, cute::_32>;
using ClusterShape = cute::Shape<cute::_2, cute::_2, cute::_1>;

using CollectiveEpilogue = typename cutlass::epilogue::collective::CollectiveBuilder<
    cutlass::arch::Sm100, cutlass::arch::OpClassTensorOp,
    TileShape, ClusterShape,
    cutlass::epilogue::collective::EpilogueTileAuto,
    Acc, Acc,
    ElemCD, cutlass::layout::RowMajor, 128 / cutlass::sizeof_bits<ElemCD>::value,
    ElemCD, cutlass::layout::RowMajor, 128 / cutlass::sizeof_bits<ElemCD>::value,
    cutlass::epilogue::collective::EpilogueScheduleAuto
  >::CollectiveOp;

using CollectiveMainloop = typename cutlass::gemm::collective::CollectiveBuilder<
    cutlass::arch::Sm100, cutlass::arch::OpClassTensorOp,
    ElemA, cutlass::layout::RowMajor, 128 / cutlass::sizeof_bits<ElemA>::value,
    ElemB, cutlass::layout::ColumnMajor, 128 / cutlass::sizeof_bits<ElemB>::value,
    Acc,
    TileShape, ClusterShape,
    cutlass::gemm::collective::StageCount<4>,
    cutlass::gemm::collective::KernelScheduleAuto
  >::CollectiveOp;

using GemmKernel = cutlass::gemm::kernel::GemmUniversal<
    cute::Shape<int,int,int,int>,
    CollectiveMainloop,
    CollectiveEpilogue
>;
using Gemm = cutlass::gemm::device::GemmUniversalAdapter<GemmKernel>;

// Force the device kernel symbol into the cubin without needing a host main.
auto* _anchor = &cutlass::device_kernel<GemmKernel>;


// ===== COMPILED SASS (sm_100a) =====

	.target	sm_100a

	.elftype	@"ET_EXEC"


//--------------------- .note.nv.tkinfo           --------------------------
	.section	.note.nv.tkinfo,"",@"SHT_NOTE"
	.sectionflags	@"SHF_NOTE_NV_TKINFO"
	.tkinfo
        /*0018*/ 	.word	0x00000002
        /*0030*/ 	.string	""
        /*0030*/ 	.string	"ptxas"
        /*0030*/ 	.string	"Cuda compilation tools, release 13.0, V13.0.88"
        /*0030*/ 	.string	"Build cuda_13.0.r13.0/compiler.36424714_0"
        /*0030*/ 	.string	"-arch sm_100a -m 64 "



//--------------------- .note.nv.cuinfo           --------------------------
	.section	.note.nv.cuinfo,"",@"SHT_NOTE"
	.sectionflags	@"SHF_NOTE_NV_CUINFO"
        /*0018*/ 	.short	0x0002
        /*001a*/ 	.short	0x0064
        /*001c*/ 	.short	0x0082
	.zero		2


//--------------------- .nv.info                  --------------------------
	.section	.nv.info,"",@"SHT_CUDA_INFO"
	.align	4


	//----- nvinfo : EIATTR_REGCOUNT
	.align		4
        /*0000*/ 	.byte	0x04, 0x2f
        /*0002*/ 	.short	(.L_19 - .L_18)
	.align		4
.L_18:
        /*0004*/ 	.word	index@(_ZN7cutlass13device_kernelINS_4gemm6kernel13GemmUniversalIN4cute5tupleIJiiiiEEENS1_10collective13CollectiveMmaINS1_35MainloopSm100TmaUmmaWarpSpecializedILi4ELi2ELi4ENS5_IJNS4_1CILi2EEESB_NSA_ILi1EEEEEEEENS5_IJNSA_ILi64EEENSA_ILi128EEENSA_ILi32EEEEEENS_10tfloat32_tENS5_IJlSC_lEEESJ_SK_NS4_8TiledMMAINS4_8MMA_AtomIJNS4_17SM100_MMA_TF32_SSISJ_SJ_fLi64ELi128ELNS4_4UMMA5MajorE0ELSP_0ELNSO_7ScaleInE0ELSQ_0EEEEEENS4_6LayoutINS5_IJSC_SC_SC_EEENS5_IJNSA_ILi0EEESV_SV_EEEEENS5_IJNS4_10UnderscoreESY_SY_EEEEENS4_23SM90_TMA_LOAD_MULTICASTENS4_14ComposedLayoutINS4_7SwizzleILi3ELi4ELi3EEENS4_18smem_ptr_flag_bitsILi32EEENST_INS5_IJNSA_ILi8EEESH_EEENS5_IJSH_SC_EEEEEEEvNS4_8identityES11_S1B_vS1C_EENS_8epilogue10collective18CollectiveEpilogueINS1E_23Sm100TmaWarpSpecializedILi4ELi2ELi16ELb1ELb0EEEJSI_NS5_IJNST_ISF_SC_EENST_ISH_SC_EEEEESJ_SK_SJ_SK_NS1E_6fusion15FusionCallbacksIS1I_NS1M_17LinearCombinationISJ_fSJ_fLNS_15FloatRoundStyleE2EEESI_S1L_JEEENS4_5SM1004TMEM4LOAD26SM100_TMEM_LOAD_16dp128b8xENS4_13SM90_TMA_LOADES1B_NS4_17SM75_U32x4_LDSM_NENS4_14SM90_TMA_STOREES1B_NS4_17SM90_U32x4_STSM_NENS4_39AutoVectorizingCopyWithAssumedAlignmentILi128EEEEEEvvEEEEvNT_6ParamsE)
        /*0008*/ 	.word	0x0000005f


	//----- nvinfo : EIATTR_FRAME_SIZE
	.align		4
.L_19:
        /*000c*/ 	.byte	0x04, 0x11
        /*000e*/ 	.short	(.L_21 - .L_20)
	.align		4
.L_20:
        /*0010*/ 	.word	index@($__internal_2_$__cuda_sm10x_tcgen05_guardrail_trap_unallocated_columns_being_dealloced)
        /*0014*/ 	.word	0x00000000


	//----- nvinfo : EIATTR_FRAME_SIZE
	.align		4
.L_21:
        /*0018*/ 	.byte	0x04, 0x11
        /*001a*/ 	.short	(.L_23 - .L_22)
	.align		4
.L_22:
        /*001c*/ 	.word	index@($__internal_1_$__cuda_sm10x_tcgen05_guardrail_trap_phase_invalid_during_alloc)
        /*0020*/ 	.word	0x00000000


	//----- nvinfo : EIATTR_FRAME_SIZE
	.align		4
.L_23:
        /*0024*/ 	.byte	0x04, 0x11
        /*0026*/ 	.short	(.L_25 - .L_24)
	.align		4
.L_24:
        /*0028*/ 	.word	index@($__internal_0_$__cuda_sm10x_tcgen05_guardrail_trap_col_being_dealloced_not_returned_by_alloc)
        /*002c*/ 	.word	0x00000000


	//----- nvinfo : EIATTR_FRAME_SIZE
	.align		4
.L_25:
        /*0030*/ 	.byte	0x04, 0x11
        /*0032*/ 	.short	(.L_27 - .L_26)
	.align		4
.L_26:
        /*0034*/ 	.word	index@(_ZN7cutlass13device_kernelINS_4gemm6kernel13GemmUniversalIN4cute5tupleIJiiiiEEENS1_10collective13CollectiveMmaINS1_35MainloopSm100TmaUmmaWarpSpecializedILi4ELi2ELi4ENS5_IJNS4_1CILi2EEESB_NSA_ILi1EEEEEEEENS5_IJNSA_ILi64EEENSA_ILi128EEENSA_ILi32EEEEEENS_10tfloat32_tENS5_IJlSC_lEEESJ_SK_NS4_8TiledMMAINS4_8MMA_AtomIJNS4_17SM100_MMA_TF32_SSISJ_SJ_fLi64ELi128ELNS4_4UMMA5MajorE0ELSP_0ELNSO_7ScaleInE0ELSQ_0EEEEEENS4_6LayoutINS5_IJSC_SC_SC_EEENS5_IJNSA_ILi0EEESV_SV_EEEEENS5_IJNS4_10UnderscoreESY_SY_EEEEENS4_23SM90_TMA_LOAD_MULTICASTENS4_14ComposedLayoutINS4_7SwizzleILi3ELi4ELi3EEENS4_18smem_ptr_flag_bitsILi32EEENST_INS5_IJNSA_ILi8EEESH_EEENS5_IJSH_SC_EEEEEEEvNS4_8identityES11_S1B_vS1C_EENS_8epilogue10collective18CollectiveEpilogueINS1E_23Sm100TmaWarpSpecializedILi4ELi2ELi16ELb1ELb0EEEJSI_NS5_IJNST_ISF_SC_EENST_ISH_SC_EEEEESJ_SK_SJ_SK_NS1E_6fusion15FusionCallbacksIS1I_NS1M_17LinearCombinationISJ_fSJ_fLNS_15FloatRoundStyleE2EEESI_S1L_JEEENS4_5SM1004TMEM4LOAD26SM100_TMEM_LOAD_16dp128b8xENS4_13SM90_TMA_LOADES1B_NS4_17SM75_U32x4_LDSM_NENS4_14SM90_TMA_STOREES1B_NS4_17SM90_U32x4_STSM_NENS4_39AutoVectorizingCopyWithAssumedAlignmentILi128EEEEEEvvEEEEvNT_6ParamsE)
        /*0038*/ 	.word	0x00000000


	//----- nvinfo : EIATTR_MIN_STACK_SIZE
	.align		4
.L_27:
        /*003c*/ 	.byte	0x04, 0x12
        /*003e*/ 	.short	(.L_29 - .L_28)
	.align		4
.L_28:
        /*0040*/ 	.word	index@(_ZN7cutlass13device_kernelINS_4gemm6kernel13GemmUniversalIN4cute5tupleIJiiiiEEENS1_10collective13CollectiveMmaINS1_35MainloopSm100TmaUmmaWarpSpecializedILi4ELi2ELi4ENS5_IJNS4_1CILi2EEESB_NSA_ILi1EEEEEEEENS5_IJNSA_ILi64EEENSA_ILi128EEENSA_ILi32EEEEEENS_10tfloat32_tENS5_IJlSC_lEEESJ_SK_NS4_8TiledMMAINS4_8MMA_AtomIJNS4_17SM100_MMA_TF32_SSISJ_SJ_fLi64ELi128ELNS4_4UMMA5MajorE0ELSP_0ELNSO_7ScaleInE0ELSQ_0EEEEEENS4_6LayoutINS5_IJSC_SC_SC_EEENS5_IJNSA_ILi0EEESV_SV_EEEEENS5_IJNS4_10UnderscoreESY_SY_EEEEENS4_23SM90_TMA_LOAD_MULTICASTENS4_14ComposedLayoutINS4_7SwizzleILi3ELi4ELi3EEENS4_18smem_ptr_flag_bitsILi32EEENST_INS5_IJNSA_ILi8EEESH_EEENS5_IJSH_SC_EEEEEEEvNS4_8identityES11_S1B_vS1C_EENS_8epilogue10collective18CollectiveEpilogueINS1E_23Sm100TmaWarpSpecializedILi4ELi2ELi16ELb1ELb0EEEJSI_NS5_IJNST_ISF_SC_EENST_ISH_SC_EEEEESJ_SK_SJ_SK_NS1E_6fusion15FusionCallbacksIS1I_NS1M_17LinearCombinationISJ_fSJ_fLNS_15FloatRoundStyleE2EEESI_S1L_JEEENS4_5SM1004TMEM4LOAD26SM100_TMEM_LOAD_16dp128b8xENS4_13SM90_TMA_LOADES1B_NS4_17SM75_U32x4_LDSM_NENS4_14SM90_TMA_STOREES1B_NS4_17SM90_U32x4_STSM_NENS4_39AutoVectorizingCopyWithAssumedAlignmentILi128EEEEEEvvEEEEvNT_6ParamsE)
        /*0044*/ 	.word	0x00000000
.L_29:


//--------------------- .nv.compat                --------------------------
	.section	.nv.compat,"",@"SHT_CUDA_COMPAT_INFO"
	.align	4
        /*0000*/ 	.byte	0x02, 0x09, 0x01, 0x00, 0x02, 0x02, 0x02, 0x00, 0x02, 0x05, 0x05, 0x00, 0x03, 0x07, 0x01, 0x01
        /*0010*/ 	.byte	0x02, 0x03, 0x01, 0x00, 0x02, 0x06, 0x01, 0x00, 0x04, 0x0b, 0x08, 0x00, 0x09, 0x00, 0x00, 0x00
        /*0020*/ 	.byte	0x00, 0x00, 0x00, 0x00


//--------------------- .nv.info._ZN7cutlass13device_kernelINS_4gemm6kernel13GemmUniversalIN4cute5tupleIJiiiiEEENS1_10collective13CollectiveMmaINS1_35MainloopSm100TmaUmmaWarpSpecializedILi4ELi2ELi4ENS5_IJNS4_1CILi2EEESB_NSA_ILi1EEEEEEEENS5_IJNSA_ILi64EEENSA_ILi128EEENSA_ILi32EEEEEENS_10tfloat32_tENS5_IJlSC_lEEESJ_SK_NS4_8TiledMMAINS4_8MMA_AtomIJNS4_17SM100_MMA_TF32_SSISJ_SJ_fLi64ELi128ELNS4_4UMMA5MajorE0ELSP_0ELNSO_7ScaleInE0ELSQ_0EEEEEENS4_6LayoutINS5_IJSC_SC_SC_EEENS5_IJNSA_ILi0EEESV_SV_EEEEENS5_IJNS4_10UnderscoreESY_SY_EEEEENS4_23SM90_TMA_LOAD_MULTICASTENS4_14ComposedLayoutINS4_7SwizzleILi3ELi4ELi3EEENS4_18smem_ptr_flag_bitsILi32EEENST_INS5_IJNSA_ILi8EEESH_EEENS5_IJSH_SC_EEEEEEEvNS4_8identityES11_S1B_vS1C_EENS_8epilogue10collective18CollectiveEpilogueINS1E_23Sm100TmaWarpSpecializedILi4ELi2ELi16ELb1ELb0EEEJSI_NS5_IJNST_ISF_SC_EENST_ISH_SC_EEEEESJ_SK_SJ_SK_NS1E_6fusion15FusionCallbacksIS1I_NS1M_17LinearCombinationISJ_fSJ_fLNS_15FloatRoundStyleE2EEESI_S1L_JEEENS4_5SM1004TMEM4LOAD26SM100_TMEM_LOAD_16dp128b8xENS4_13SM90_TMA_LOADES1B_NS4_17SM75_U32x4_LDSM_NENS4_14SM90_TMA_STOREES1B_NS4_17SM90_U32x4_STSM_NENS4_39AutoVectorizingCopyWithAssumedAlignmentILi128EEEEEEvvEEEEvNT_6ParamsE --------------------------
	.section	.nv.info._ZN7cutlass13device_kernelINS_4gemm6kernel13GemmUniversalIN4cute5tupleIJiiiiEEENS1_10collective13CollectiveMmaINS1_35MainloopSm100TmaUmmaWarpSpecializedILi4ELi2ELi4ENS5_IJNS4_1CILi2EEESB_NSA_ILi1EEEEEEEENS5_IJNSA_ILi64EEENSA_ILi128EEENSA_ILi32EEEEEENS_10tfloat32_tENS5_IJlSC_lEEESJ_SK_NS4_8TiledMMAINS4_8MMA_AtomIJNS4_17SM100_MMA_TF32_SSISJ_SJ_fLi64ELi128ELNS4_4UMMA5MajorE0ELSP_0ELNSO_7ScaleInE0ELSQ_0EEEEEENS4_6LayoutINS5_IJSC_SC_SC_EEENS5_IJNSA_ILi0EEESV_SV_EEEEENS5_IJNS4_10UnderscoreESY_SY_EEEEENS4_23SM90_TMA_LOAD_MULTICASTENS4_14ComposedLayoutINS4_7SwizzleILi3ELi4ELi3EEENS4_18smem_ptr_flag_bitsILi32EEENST_INS5_IJNSA_ILi8EEESH_EEENS5_IJSH_SC_EEEEEEEvNS4_8identityES11_S1B_vS1C_EENS_8epilogue10collective18CollectiveEpilogueINS1E_23Sm100TmaWarpSpecializedILi4ELi2ELi16ELb1ELb0EEEJSI_NS5_IJNST_ISF_SC_EENST_ISH_SC_EEEEESJ_SK_SJ_SK_NS1E_6fusion15FusionCallbacksIS1I_NS1M_17LinearCombinationISJ_fSJ_fLNS_15FloatRoundStyleE2EEESI_S1L_JEEENS4_5SM1004TMEM4LOAD26SM100_TMEM_LOAD_16dp128b8xENS4_13SM90_TMA_LOADES1B_NS4_17SM75_U32x4_LDSM_NENS4_14SM90_TMA_STOREES1B_NS4_17SM90_U32x4_STSM_NENS4_39AutoVectorizingCopyWithAssumedAlignmentILi128EEEEEEvvEEEEvNT_6ParamsE,"",@"SHT_CUDA_INFO"
	.sectionflags	@""
	.align	4


	//----- nvinfo : EIATTR_CUDA_API_VERSION
	.align		4
        /*0000*/ 	.byte	0x04, 0x37
        /*0002*/ 	.short	(.L_31 - .L_30)
.L_30:
        /*0004*/ 	.word	0x00000082


	//----- nvinfo : EIATTR_KPARAM_INFO
	.align		4
.L_31:
        /*0008*/ 	.byte	0x04, 0x17
        /*000a*/ 	.short	(.L_33 - .L_32)
.L_32:
        /*000c*/ 	.word	0x00000000
        /*0010*/ 	.short	0x0000
        /*0012*/ 	.short	0x0000
        /*0014*/ 	.byte	0x00, 0xf0, 0x01, 0x20


	//----- nvinfo : EIATTR_AT_ENTRY_FRAGMENTS
	.align		4
.L_33:
        /*0018*/ 	.byte	0x04, 0x4f
        /*001a*/ 	.short	(.L_35 - .L_34)


	//   ....[0]....
.L_34:
        /*001c*/ 	.word	0x00000006


	//----- nvinfo : EIATTR_RESERVED_SMEM_USED
	.align		4
.L_35:
        /*0020*/ 	.byte	0x01, 0x41
	.zero		2


	//----- nvinfo : EIATTR_SPARSE_MMA_MASK
	.align		4
        /*0024*/ 	.byte	0x03, 0x50
        /*0026*/ 	.short	0x0000


	//----- nvinfo : EIATTR_TCGEN05_1CTA_USED
	.align		4
        /*0028*/ 	.byte	0x01, 0x51
	.zero		2


	//----- nvinfo : EIATTR_MAXREG_COUNT
	.align		4
        /*002c*/ 	.byte	0x03, 0x1b
        /*002e*/ 	.short	0x00ff


	//----- nvinfo : EIATTR_NUM_BARRIERS
	.align		4
        /*0030*/ 	.byte	0x02, 0x4c
        /*0032*/ 	.byte	0x07
	.zero		1


	//----- nvinfo : EIATTR_EXTERNS
	.align		4
        /*0034*/ 	.byte	0x04, 0x0f
        /*0036*/ 	.short	(.L_37 - .L_36)


	//   ....[0]....
	.align		4
.L_36:
        /*0038*/ 	.word	index@(__assertfail)


	//----- nvinfo : EIATTR_MERCURY_ISA_VERSION
	.align		4
.L_37:
        /*003c*/ 	.byte	0x03, 0x5f
        /*003e*/ 	.short	0x0101


	//----- nvinfo : EIATTR_INT_WARP_WIDE_INSTR_OFFSETS
	.align		4
        /*0040*/ 	.byte	0x04, 0x31
        /*0042*/ 	.short	(.L_39 - .L_38)


	//   ....[0]....
.L_38:
        /*0044*/ 	.word	0x00003ed0


	//   ....[1]....
        /*0048*/ 	.word	0x00003ef0


	//   ....[2]....
        /*004c*/ 	.word	0x00003f20


	//   ....[3]....
        /*0050*/ 	.word	0x00004aa0


	//   ....[4]....
        /*0054*/ 	.word	0x00004b10


	//   ....[5]....
        /*0058*/ 	.word	0x00004be0


	//   ....[6]....
        /*005c*/ 	.word	0x00004c60


	//   ....[7]....
        /*0060*/ 	.word	0x00004d50


	//   ....[8]....
        /*0064*/ 	.word	0x00004dd0


	//   ....[9]....
        /*0068*/ 	.word	0x00004eb0


	//   ....[10]....
        /*006c*/ 	.word	0x00004f60


	//----- nvinfo : EIATTR_COOP_GROUP_MASK_REGIDS
	.align		4
.L_39:
        /*0070*/ 	.byte	0x04, 0x29
        /*0072*/ 	.short	(.L_41 - .L_40)


	//   ....[0]....
.L_40:
        /*0074*/ 	.word	0xffffffff


	//   ....[1]....
        /*0078*/ 	.word	0xffffffff


	//   ....[2]....
        /*007c*/ 	.word	0xffffffff


	//   ....[3]....
        /*0080*/ 	.word	0xffffffff


	//   ....[4]....
        /*0084*/ 	.word	0xffffffff


	//   ....[5]....
        /*0088*/ 	.word	0xffffffff


	//   ....[6]....
        /*008c*/ 	.word	0xffffffff


	//   ....[7]....
        /*0090*/ 	.word	0xffffffff


	//   ....[8]....
        /*0094*/ 	.word	0xffffffff


	//   ....[9]....
        /*0098*/ 	.word	0xffffffff


	//   ....[10]....
        /*009c*/ 	.word	0xffffffff


	//   ....[11]....
        /*00a0*/ 	.word	0xffffffff


	//   ....[12]....
        /*00a4*/ 	.word	0xffffffff


	//   ....[13]....
        /*00a8*/ 	.word	0xffffffff


	//----- nvinfo : EIATTR_COOP_GROUP_INSTR_OFFSETS
	.align		4
.L_41:
        /*00ac*/ 	.byte	0x04, 0x28
        /*00ae*/ 	.short	(.L_43 - .L_42)


	//   ....[0]....
.L_42:
        /*00b0*/ 	.word	0x00000080


	//   ....[1]....
        /*00b4*/ 	.word	0x000004f0


	//   ....[2]....
        /*00b8*/ 	.word	0x000006a0


	//   ....[3]....
        /*00bc*/ 	.word	0x00000840


	//   ....[4]....
        /*00c0*/ 	.word	0x00000940


	//   ....[5]....
        /*00c4*/ 	.word	0x00000ab0


	//   ....[6]....
        /*00c8*/ 	.word	0x00000c50


	//   ....[7]....
        /*00cc*/ 	.word	0x00000e00


	//   ....[8]....
        /*00d0*/ 	.word	0x000021d0


	//   ....[9]....
        /*00d4*/ 	.word	0x000030c0


	//   ....[10]....
        /*00d8*/ 	.word	0x000032d0


	//   ....[11]....
        /*00dc*/ 	.word	0x00003300


	//   ....[12]....
        /*00e0*/ 	.word	0x00003db0


	//   ....[13]....
        /*00e4*/ 	.word	0x00003fe0


	//----- nvinfo : EIATTR_VRC_CTA_INIT_COUNT
	.align		4
.L_43:
        /*00e8*/ 	.byte	0x02, 0x4a
        /*00ea*/ 	.byte	0x80
	.zero		1


	//----- nvinfo : EIATTR_SYSCALL_OFFSETS
	.align		4
        /*00ec*/ 	.byte	0x04, 0x46
        /*00ee*/ 	.short	(.L_45 - .L_44)


	//   ....[0]....
.L_44:
        /*00f0*/ 	.word	0x00005c00


	//   ....[1]....
        /*00f4*/ 	.word	0x00005cf0


	//   ....[2]....
        /*00f8*/ 	.word	0x00006560


	//   ....[3]....
        /*00fc*/ 	.word	0x00006f20


	//   ....[4]....
        /*0100*/ 	.word	0x00007890


	//   ....[5]....
        /*0104*/ 	.word	0x000081f0


	//----- nvinfo : EIATTR_MBARRIER_INSTR_OFFSETS
	.align		4
.L_45:
        /*0108*/ 	.byte	0x04, 0x39
        /*010a*/ 	.short	(.L_47 - .L_46)


	//   ....[0]....
.L_46:
        /*010c*/ 	.word	0x00000610
        /*0110*/ 	.word	0x000000ff
        /*0114*/ 	.word	0x00000000
        /*0118*/ 	.short	0x0100
        /*011a*/ 	.byte	0x04
	.zero		1


	//   ....[1]....
        /*011c*/ 	.word	0x00000620
        /*0120*/ 	.word	0x000000ff
        /*0124*/ 	.word	0x00000020
        /*0128*/ 	.short	0x0100
        /*012a*/ 	.byte	0x04
	.zero		1


	//   ....[2]....
        /*012c*/ 	.word	0x00000630
        /*0130*/ 	.word	0x000000ff
        /*0134*/ 	.word	0x00000008
        /*0138*/ 	.short	0x0100
        /*013a*/ 	.byte	0x04
	.zero		1


	//   ....[3]....
        /*013c*/ 	.word	0x00000640
        /*0140*/ 	.word	0x000000ff
        /*0144*/ 	.word	0x00000028
        /*0148*/ 	.short	0x0100
        /*014a*/ 	.byte	0x04
	.zero		1


	//   ....[4]....
        /*014c*/ 	.word	0x00000650
        /*0150*/ 	.word	0x000000ff
        /*0154*/ 	.word	0x00000010
        /*0158*/ 	.short	0x0100
        /*015a*/ 	.byte	0x04
	.zero		1


	//   ....[5]....
        /*015c*/ 	.word	0x00000660
        /*0160*/ 	.word	0x000000ff
        /*0164*/ 	.word	0x00000030
        /*0168*/ 	.short	0x0100
        /*016a*/ 	.byte	0x04
	.zero		1


	//   ....[6]....
        /*016c*/ 	.word	0x00000670
        /*0170*/ 	.word	0x000000ff
        /*0174*/ 	.word	0x00000018
        /*0178*/ 	.short	0x0100
        /*017a*/ 	.byte	0x04
	.zero		1


	//   ....[7]....
        /*017c*/ 	.word	0x00000680
        /*0180*/ 	.word	0x000000ff
        /*0184*/ 	.word	0x00000038
        /*0188*/ 	.short	0x0100
        /*018a*/ 	.byte	0x04
	.zero		1


	//   ....[8]....
        /*018c*/ 	.word	0x000007b0
        /*0190*/ 	.word	0x000000ff
        /*0194*/ 	.word	0x00000040
        /*0198*/ 	.short	0x0100
        /*019a*/ 	.byte	0x04
	.zero		1


	//   ....[9]....
        /*019c*/ 	.word	0x000007c0
        /*01a0*/ 	.word	0x000000ff
        /*01a4*/ 	.word	0x00000060
        /*01a8*/ 	.short	0x0100
        /*01aa*/ 	.byte	0x04
	.zero		1


	//   ....[10]....
        /*01ac*/ 	.word	0x000007d0
        /*01b0*/ 	.word	0x000000ff
        /*01b4*/ 	.word	0x00000048
        /*01b8*/ 	.short	0x0100
        /*01ba*/ 	.byte	0x04
	.zero		1


	//   ....[11]....
        /*01bc*/ 	.word	0x000007e0
        /*01c0*/ 	.word	0x000000ff
        /*01c4*/ 	.word	0x00000068
        /*01c8*/ 	.short	0x0100
        /*01ca*/ 	.byte	0x04
	.zero		1


	//   ....[12]....
        /*01cc*/ 	.word	0x000007f0
        /*01d0*/ 	.word	0x000000ff
        /*01d4*/ 	.word	0x00000050
        /*01d8*/ 	.short	0x0100
        /*01da*/ 	.byte	0x04
	.zero		1


	//   ....[13]....
        /*01dc*/ 	.word	0x00000800
        /*01e0*/ 	.word	0x000000ff
        /*01e4*/ 	.word	0x00000070
        /*01e8*/ 	.short	0x0100
        /*01ea*/ 	.byte	0x04
	.zero		1


	//   ....[14]....
        /*01ec*/ 	.word	0x00000810
        /*01f0*/ 	.word	0x000000ff
        /*01f4*/ 	.word	0x00000058
        /*01f8*/ 	.short	0x0100
        /*01fa*/ 	.byte	0x04
	.zero		1


	//   ....[15]....
        /*01fc*/ 	.word	0x00000820
        /*0200*/ 	.word	0x000000ff
        /*0204*/ 	.word	0x00000078
        /*0208*/ 	.short	0x0100
        /*020a*/ 	.byte	0x04
	.zero		1


	//   ....[16]....
        /*020c*/ 	.word	0x00000910
        /*0210*/ 	.word	0x000000ff
        /*0214*/ 	.word	0x00000080
        /*0218*/ 	.short	0x0100
        /*021a*/ 	.byte	0x06
	.zero		1


	//   ....[17]....
        /*021c*/ 	.word	0x00000920
        /*0220*/ 	.word	0x000000ff
        /*0224*/ 	.word	0x00000088
        /*0228*/ 	.short	0x0100
        /*022a*/ 	.byte	0x06
	.zero		1


	//   ....[18]....
        /*022c*/ 	.word	0x00000a60
        /*0230*/ 	.word	0x000000ff
        /*0234*/ 	.word	0x00000090
        /*0238*/ 	.short	0x0100
        /*023a*/ 	.byte	0x06
	.zero		1


	//   ....[19]....
        /*023c*/ 	.word	0x00000a70
        /*0240*/ 	.word	0x000000ff
        /*0244*/ 	.word	0x000000a0
        /*0248*/ 	.short	0x0100
        /*024a*/ 	.byte	0x06
	.zero		1


	//   ....[20]....
        /*024c*/ 	.word	0x00000a80
        /*0250*/ 	.word	0x000000ff
        /*0254*/ 	.word	0x00000098
        /*0258*/ 	.short	0x0100
        /*025a*/ 	.byte	0x06
	.zero		1


	//   ....[21]....
        /*025c*/ 	.word	0x00000a90
        /*0260*/ 	.word	0x000000ff
        /*0264*/ 	.word	0x000000a8
        /*0268*/ 	.short	0x0100
        /*026a*/ 	.byte	0x06
	.zero		1


	//   ....[22]....
        /*026c*/ 	.word	0x00000bc0
        /*0270*/ 	.word	0x000000ff
        /*0274*/ 	.word	0x000000b0
        /*0278*/ 	.short	0x0100
        /*027a*/ 	.byte	0x04
	.zero		1


	//   ....[23]....
        /*027c*/ 	.word	0x00000bd0
        /*0280*/ 	.word	0x000000ff
        /*0284*/ 	.word	0x000000d0
        /*0288*/ 	.short	0x0100
        /*028a*/ 	.byte	0x04
	.zero		1


	//   ....[24]....
        /*028c*/ 	.word	0x00000be0
        /*0290*/ 	.word	0x000000ff
        /*0294*/ 	.word	0x000000b8
        /*0298*/ 	.short	0x0100
        /*029a*/ 	.byte	0x04
	.zero		1


	//   ....[25]....
        /*029c*/ 	.word	0x00000bf0
        /*02a0*/ 	.word	0x000000ff
        /*02a4*/ 	.word	0x000000d8
        /*02a8*/ 	.short	0x0100
        /*02aa*/ 	.byte	0x04
	.zero		1


	//   ....[26]....
        /*02ac*/ 	.word	0x00000c00
        /*02b0*/ 	.word	0x000000ff
        /*02b4*/ 	.word	0x000000c0
        /*02b8*/ 	.short	0x0100
        /*02ba*/ 	.byte	0x04
	.zero		1


	//   ....[27]....
        /*02bc*/ 	.word	0x00000c10
        /*02c0*/ 	.word	0x000000ff
        /*02c4*/ 	.word	0x000000e0
        /*02c8*/ 	.short	0x0100
        /*02ca*/ 	.byte	0x04
	.zero		1


	//   ....[28]....
        /*02cc*/ 	.word	0x00000c20
        /*02d0*/ 	.word	0x000000ff
        /*02d4*/ 	.word	0x000000c8
        /*02d8*/ 	.short	0x0100
        /*02da*/ 	.byte	0x04
	.zero		1


	//   ....[29]....
        /*02dc*/ 	.word	0x00000c30
        /*02e0*/ 	.word	0x000000ff
        /*02e4*/ 	.word	0x000000e8
        /*02e8*/ 	.short	0x0100
        /*02ea*/ 	.byte	0x04
	.zero		1


	//   ....[30]....
        /*02ec*/ 	.word	0x00000d20
        /*02f0*/ 	.word	0x000000ff
        /*02f4*/ 	.word	0x000000f0
        /*02f8*/ 	.short	0x0100
        /*02fa*/ 	.byte	0x04
	.zero		1


	//   ....[31]....
        /*02fc*/ 	.word	0x00000d30
        /*0300*/ 	.word	0x000000ff
        /*0304*/ 	.word	0x00000100
        /*0308*/ 	.short	0x0100
        /*030a*/ 	.byte	0x04
	.zero		1


	//   ....[32]....
        /*030c*/ 	.word	0x00000d40
        /*0310*/ 	.word	0x000000ff
        /*0314*/ 	.word	0x000000f8
        /*0318*/ 	.short	0x0100
        /*031a*/ 	.byte	0x04
	.zero		1


	//   ....[33]....
        /*031c*/ 	.word	0x00000d50
        /*0320*/ 	.word	0x000000ff
        /*0324*/ 	.word	0x00000108
        /*0328*/ 	.short	0x0100
        /*032a*/ 	.byte	0x04
	.zero		1


	//   ....[34]....
        /*032c*/ 	.word	0x00001a40
        /*0330*/ 	.word	0x00000000
        /*0334*/ 	.word	0x00000100
        /*0338*/ 	.short	0x010a
        /*033a*/ 	.byte	0xff
	.zero		1


	//   ....[35]....
        /*033c*/ 	.word	0x00001a60
        /*0340*/ 	.word	0x00000000
        /*0344*/ 	.word	0x000000f0
        /*0348*/ 	.short	0x0101
        /*034a*/ 	.byte	0xff
	.zero		1


	//   ....[36]....
        /*034c*/ 	.word	0x00001b20
        /*0350*/ 	.word	0x000000ff
        /*0354*/ 	.word	0x00000020
        /*0358*/ 	.short	0x010a
        /*035a*/ 	.byte	0x04
	.zero		1


	//   ....[37]....
        /*035c*/ 	.word	0x00001bb0
        /*0360*/ 	.word	0x000000ff
        /*0364*/ 	.word	0x00000020
        /*0368*/ 	.short	0x010a
        /*036a*/ 	.byte	0x21
	.zero		1


	//   ....[38]....
        /*036c*/ 	.word	0x00001d40
        /*0370*/ 	.word	0x000000ff
        /*0374*/ 	.word	0x00000020
        /*0378*/ 	.short	0x010a
        /*037a*/ 	.byte	0x05
	.zero		1


	//   ....[39]....
        /*037c*/ 	.word	0x00001e90
        /*0380*/ 	.word	0x000000ff
        /*0384*/ 	.word	0x00000088
        /*0388*/ 	.short	0x0101
        /*038a*/ 	.byte	0x15
	.zero		1


	//   ....[40]....
        /*038c*/ 	.word	0x00001eb0
        /*0390*/ 	.word	0x000000ff
        /*0394*/ 	.word	0x00000020
        /*0398*/ 	.short	0x010a
        /*039a*/ 	.byte	0x04
	.zero		1


	//   ....[41]....
        /*039c*/ 	.word	0x00001f30
        /*03a0*/ 	.word	0x000000ff
        /*03a4*/ 	.word	0x00000020
        /*03a8*/ 	.short	0x010a
        /*03aa*/ 	.byte	0x11
	.zero		1


	//   ....[42]....
        /*03ac*/ 	.word	0x000020c0
        /*03b0*/ 	.word	0x000000ff
        /*03b4*/ 	.word	0x00000020
        /*03b8*/ 	.short	0x010a
        /*03ba*/ 	.byte	0x05
	.zero		1


	//   ....[43]....
        /*03bc*/ 	.word	0x00002200
        /*03c0*/ 	.word	0x00000003
        /*03c4*/ 	.word	0x00000090
        /*03c8*/ 	.short	0x010a
        /*03ca*/ 	.byte	0xff
	.zero		1


	//   ....[44]....
        /*03cc*/ 	.word	0x00002350
        /*03d0*/ 	.word	0x00000000
        /*03d4*/ 	.word	0x00000000
        /*03d8*/ 	.short	0x0101
        /*03da*/ 	.byte	0xff
	.zero		1


	//   ....[45]....
        /*03dc*/ 	.word	0x00002910
        /*03e0*/ 	.word	0x000000ff
        /*03e4*/ 	.word	0x00000000
        /*03e8*/ 	.short	0x010a
        /*03ea*/ 	.byte	0x04
	.zero		1


	//   ....[46]....
        /*03ec*/ 	.word	0x000029a0
        /*03f0*/ 	.word	0x000000ff
        /*03f4*/ 	.word	0x00000000
        /*03f8*/ 	.short	0x010a
        /*03fa*/ 	.byte	0x05
	.zero		1


	//   ....[47]....
        /*03fc*/ 	.word	0x00002a30
        /*0400*/ 	.word	0x000000ff
        /*0404*/ 	.word	0x00000000
        /*0408*/ 	.short	0x010a
        /*040a*/ 	.byte	0x05
	.zero		1


	//   ....[48]....
        /*040c*/ 	.word	0x00002ad0
        /*0410*/ 	.word	0x00000000
        /*0414*/ 	.word	0x00000000
        /*0418*/ 	.short	0x010a
        /*041a*/ 	.byte	0xff
	.zero		1


	//   ....[49]....
        /*041c*/ 	.word	0x00002c10
        /*0420*/ 	.word	0x00000002
        /*0424*/ 	.word	0x000000f0
        /*0428*/ 	.short	0x010a
        /*042a*/ 	.byte	0xff
	.zero		1


	//   ....[50]....
        /*042c*/ 	.word	0x00002c70
        /*0430*/ 	.word	0x00000004
        /*0434*/ 	.word	0x00000000
        /*0438*/ 	.short	0x0101
        /*043a*/ 	.byte	0xff
	.zero		1


	//   ....[51]....
        /*043c*/ 	.word	0x00002c90
        /*0440*/ 	.word	0x000000ff
        /*0444*/ 	.word	0x000000a0
        /*0448*/ 	.short	0x010a
        /*044a*/ 	.byte	0x04
	.zero		1


	//   ....[52]....
        /*044c*/ 	.word	0x00002db0
        /*0450*/ 	.word	0x00000002
        /*0454*/ 	.word	0x00000090
        /*0458*/ 	.short	0x010a
        /*045a*/ 	.byte	0xff
	.zero		1


	//   ....[53]....
        /*045c*/ 	.word	0x00002ec0
        /*0460*/ 	.word	0x00000002
        /*0464*/ 	.word	0x00000000
        /*0468*/ 	.short	0x0101
        /*046a*/ 	.byte	0xff
	.zero		1


	//   ....[54]....
        /*046c*/ 	.word	0x00002f50
        /*0470*/ 	.word	0x000000ff
        /*0474*/ 	.word	0x000000a0
        /*0478*/ 	.short	0x0106
        /*047a*/ 	.byte	0x04
	.zero		1


	//   ....[55]....
        /*047c*/ 	.word	0x00002f70
        /*0480*/ 	.word	0x000000ff
        /*0484*/ 	.word	0x000000a0
        /*0488*/ 	.short	0x010a
        /*048a*/ 	.byte	0x04
	.zero		1


	//   ....[56]....
        /*048c*/ 	.word	0x00003000
        /*0490*/ 	.word	0x000000ff
        /*0494*/ 	.word	0x000000a0
        /*0498*/ 	.short	0x0106
        /*049a*/ 	.byte	0x07
	.zero		1


	//   ....[57]....
        /*049c*/ 	.word	0x00003040
        /*04a0*/ 	.word	0x00000000
        /*04a4*/ 	.word	0x000000a0
        /*04a8*/ 	.short	0x010a
        /*04aa*/ 	.byte	0xff
	.zero		1


	//   ....[58]....
        /*04ac*/ 	.word	0x000035a0
        /*04b0*/ 	.word	0x00000000
        /*04b4*/ 	.word	0x00000090
        /*04b8*/ 	.short	0x010a
        /*04ba*/ 	.byte	0xff
	.zero		1


	//   ....[59]....
        /*04bc*/ 	.word	0x000036a0
        /*04c0*/ 	.word	0x00000003
        /*04c4*/ 	.word	0x00000000
        /*04c8*/ 	.short	0x0101
        /*04ca*/ 	.byte	0xff
	.zero		1


	//   ....[60]....
        /*04cc*/ 	.word	0x000036b0
        /*04d0*/ 	.word	0x000000ff
        /*04d4*/ 	.word	0x00000000
        /*04d8*/ 	.short	0x010a
        /*04da*/ 	.byte	0x04
	.zero		1


	//   ....[61]....
        /*04dc*/ 	.word	0x00003730
        /*04e0*/ 	.word	0x000000ff
        /*04e4*/ 	.word	0x000000d0
        /*04e8*/ 	.short	0x010a
        /*04ea*/ 	.byte	0x1f
	.zero		1


	//   ....[62]....
        /*04ec*/ 	.word	0x00003810
        /*04f0*/ 	.word	0x000000ff
        /*04f4*/ 	.word	0x00000000
        /*04f8*/ 	.short	0x010a
        /*04fa*/ 	.byte	0x05
	.zero		1


	//   ....[63]....
        /*04fc*/ 	.word	0x00003950
        /*0500*/ 	.word	0x000000ff
        /*0504*/ 	.word	0x00000000
        /*0508*/ 	.short	0x010a
        /*050a*/ 	.byte	0x04
	.zero		1


	//   ....[64]....
        /*050c*/ 	.word	0x00003be0
        /*0510*/ 	.word	0x000000ff
        /*0514*/ 	.word	0x00000000
        /*0518*/ 	.short	0x010a
        /*051a*/ 	.byte	0x04
	.zero		1


	//   ....[65]....
        /*051c*/ 	.word	0x00003c70
        /*0520*/ 	.word	0x000000ff
        /*0524*/ 	.word	0x00000000
        /*0528*/ 	.short	0x010a
        /*052a*/ 	.byte	0x05
	.zero		1


	//   ....[66]....
        /*052c*/ 	.word	0x00003d00
        /*0530*/ 	.word	0x000000ff
        /*0534*/ 	.word	0x00000000
        /*0538*/ 	.short	0x010a
        /*053a*/ 	.byte	0x05
	.zero		1


	//   ....[67]....
        /*053c*/ 	.word	0x00003d90
        /*0540*/ 	.word	0x000000ff
        /*0544*/ 	.word	0x00000000
        /*0548*/ 	.short	0x010a
        /*054a*/ 	.byte	0x04
	.zero		1


	//   ....[68]....
        /*054c*/ 	.word	0x000042a0
        /*0550*/ 	.word	0x0000000c
        /*0554*/ 	.word	0x00000090
        /*0558*/ 	.short	0x010a
        /*055a*/ 	.byte	0xff
	.zero		1


	//   ....[69]....
        /*055c*/ 	.word	0x00004410
        /*0560*/ 	.word	0x00000000
        /*0564*/ 	.word	0x00000000
        /*0568*/ 	.short	0x0101
        /*056a*/ 	.byte	0xff
	.zero		1


	//   ....[70]....
        /*056c*/ 	.word	0x000048a0
        /*0570*/ 	.word	0x000000ff
        /*0574*/ 	.word	0x00000088
        /*0578*/ 	.short	0x010a
        /*057a*/ 	.byte	0x15
	.zero		1


	//   ....[71]....
        /*057c*/ 	.word	0x00004a20
        /*0580*/ 	.word	0x000000ff
        /*0584*/ 	.word	0x00000060
        /*0588*/ 	.short	0x010a
        /*058a*/ 	.byte	0x15
	.zero		1


	//   ....[72]....
        /*058c*/ 	.word	0x00004b90
        /*0590*/ 	.word	0x000000ff
        /*0594*/ 	.word	0x00000040
        /*0598*/ 	.short	0x010b
        /*059a*/ 	.byte	0x15
	.zero		1


	//   ....[73]....
        /*059c*/ 	.word	0x00004ba0
        /*05a0*/ 	.word	0x000000ff
        /*05a4*/ 	.word	0x00000000
        /*05a8*/ 	.short	0x0101
        /*05aa*/ 	.byte	0x28
	.zero		1


	//   ....[74]....
        /*05ac*/ 	.word	0x00004bb0
        /*05b0*/ 	.word	0x000000ff
        /*05b4*/ 	.word	0x00000068
        /*05b8*/ 	.short	0x010a
        /*05ba*/ 	.byte	0x15
	.zero		1


	//   ....[75]....
        /*05bc*/ 	.word	0x00004d00
        /*05c0*/ 	.word	0x000000ff
        /*05c4*/ 	.word	0x00000048
        /*05c8*/ 	.short	0x010b
        /*05ca*/ 	.byte	0x15
	.zero		1


	//   ....[76]....
        /*05cc*/ 	.word	0x00004d10
        /*05d0*/ 	.word	0x000000ff
        /*05d4*/ 	.word	0x00000000
        /*05d8*/ 	.short	0x0101
        /*05da*/ 	.byte	0x27
	.zero		1


	//   ....[77]....
        /*05dc*/ 	.word	0x00004d20
        /*05e0*/ 	.word	0x000000ff
        /*05e4*/ 	.word	0x00000070
        /*05e8*/ 	.short	0x010a
        /*05ea*/ 	.byte	0x15
	.zero		1


	//   ....[78]....
        /*05ec*/ 	.word	0x00004e60
        /*05f0*/ 	.word	0x000000ff
        /*05f4*/ 	.word	0x00000050
        /*05f8*/ 	.short	0x010b
        /*05fa*/ 	.byte	0x15
	.zero		1


	//   ....[79]....
        /*05fc*/ 	.word	0x00004e70
        /*0600*/ 	.word	0x000000ff
        /*0604*/ 	.word	0x00000000
        /*0608*/ 	.short	0x0101
        /*060a*/ 	.byte	0x26
	.zero		1


	//   ....[80]....
        /*060c*/ 	.word	0x00004e80
        /*0610*/ 	.word	0x000000ff
        /*0614*/ 	.word	0x00000078
        /*0618*/ 	.short	0x010a
        /*061a*/ 	.byte	0x15
	.zero		1


	//   ....[81]....
        /*061c*/ 	.word	0x00005080
        /*0620*/ 	.word	0x000000ff
        /*0624*/ 	.word	0x00000058
        /*0628*/ 	.short	0x010b
        /*062a*/ 	.byte	0x15
	.zero		1


	//   ....[82]....
        /*062c*/ 	.word	0x00005090
        /*0630*/ 	.word	0x000000ff
        /*0634*/ 	.word	0x00000000
        /*0638*/ 	.short	0x0101
        /*063a*/ 	.byte	0x25
	.zero		1


	//   ....[83]....
        /*063c*/ 	.word	0x000050c0
        /*0640*/ 	.word	0x000000ff
        /*0644*/ 	.word	0x00000060
        /*0648*/ 	.short	0x010a
        /*064a*/ 	.byte	0x15
	.zero		1


	//   ....[84]....
        /*064c*/ 	.word	0x000050e0
        /*0650*/ 	.word	0x000000ff
        /*0654*/ 	.word	0x00000068
        /*0658*/ 	.short	0x010a
        /*065a*/ 	.byte	0x15
	.zero		1


	//   ....[85]....
        /*065c*/ 	.word	0x00005100
        /*0660*/ 	.word	0x000000ff
        /*0664*/ 	.word	0x00000070
        /*0668*/ 	.short	0x010a
        /*066a*/ 	.byte	0x15
	.zero		1


	//   ....[86]....
        /*066c*/ 	.word	0x00005140
        /*0670*/ 	.word	0x00000000
        /*0674*/ 	.word	0x00000078
        /*0678*/ 	.short	0x010a
        /*067a*/ 	.byte	0xff
	.zero		1


	//   ....[87]....
        /*067c*/ 	.word	0x00005490
        /*0680*/ 	.word	0x00000003
        /*0684*/ 	.word	0x00000090
        /*0688*/ 	.short	0x010a
        /*068a*/ 	.byte	0xff
	.zero		1


	//   ....[88]....
        /*068c*/ 	.word	0x00005610
        /*0690*/ 	.word	0x00000000
        /*0694*/ 	.word	0x00000000
        /*0698*/ 	.short	0x0101
        /*069a*/ 	.byte	0xff
	.zero		1


	//   ....[89]....
        /*069c*/ 	.word	0x000061b0
        /*06a0*/ 	.word	0x000000ff
        /*06a4*/ 	.word	0x00000040
        /*06a8*/ 	.short	0x010a
        /*06aa*/ 	.byte	0x2c
	.zero		1


	//   ....[90]....
        /*06ac*/ 	.word	0x00006220
        /*06b0*/ 	.word	0x00000050
        /*06b4*/ 	.word	0x000000b0
        /*06b8*/ 	.short	0x010a
        /*06ba*/ 	.byte	0xff
	.zero		1


	//   ....[91]....
        /*06bc*/ 	.word	0x00006340
        /*06c0*/ 	.word	0x000000ff
        /*06c4*/ 	.word	0x00000040
        /*06c8*/ 	.short	0x010a
        /*06ca*/ 	.byte	0x2c
	.zero		1


	//   ....[92]....
        /*06cc*/ 	.word	0x00006440
        /*06d0*/ 	.word	0x00000050
        /*06d4*/ 	.word	0x000000b0
        /*06d8*/ 	.short	0x010a
        /*06da*/ 	.byte	0xff
	.zero		1


	//   ....[93]....
        /*06dc*/ 	.word	0x00006c40
        /*06e0*/ 	.word	0x00000000
        /*06e4*/ 	.word	0x00000000
        /*06e8*/ 	.short	0x0101
        /*06ea*/ 	.byte	0xff
	.zero		1


	//   ....[94]....
        /*06ec*/ 	.word	0x00006c50
        /*06f0*/ 	.word	0x00000003
        /*06f4*/ 	.word	0x00000040
        /*06f8*/ 	.short	0x010a
        /*06fa*/ 	.byte	0xff
	.zero		1


	//   ....[95]....
        /*06fc*/ 	.word	0x00006d20
        /*0700*/ 	.word	0x00000003
        /*0704*/ 	.word	0x00000040
        /*0708*/ 	.short	0x010a
        /*070a*/ 	.byte	0xff
	.zero		1


	//   ....[96]....
        /*070c*/ 	.word	0x000075b0
        /*0710*/ 	.word	0x00000028
        /*0714*/ 	.word	0x00000000
        /*0718*/ 	.short	0x0101
        /*071a*/ 	.byte	0xff
	.zero		1


	//   ....[97]....
        /*071c*/ 	.word	0x000075d0
        /*0720*/ 	.word	0x00000059
        /*0724*/ 	.word	0x00000040
        /*0728*/ 	.short	0x010a
        /*072a*/ 	.byte	0xff
	.zero		1


	//   ....[98]....
        /*072c*/ 	.word	0x00007690
        /*0730*/ 	.word	0x00000059
        /*0734*/ 	.word	0x00000040
        /*0738*/ 	.short	0x010a
        /*073a*/ 	.byte	0xff
	.zero		1


	//   ....[99]....
        /*073c*/ 	.word	0x00007f10
        /*0740*/ 	.word	0x0000005a
        /*0744*/ 	.word	0x00000000
        /*0748*/ 	.short	0x0101
        /*074a*/ 	.byte	0xff
	.zero		1


	//   ....[100]....
        /*074c*/ 	.word	0x00007f30
        /*0750*/ 	.word	0x0000005c
        /*0754*/ 	.word	0x00000040
        /*0758*/ 	.short	0x010a
        /*075a*/ 	.byte	0xff
	.zero		1


	//   ....[101]....
        /*075c*/ 	.word	0x00007ff0
        /*0760*/ 	.word	0x0000005c
        /*0764*/ 	.word	0x00000040
        /*0768*/ 	.short	0x010a
        /*076a*/ 	.byte	0xff
	.zero		1


	//   ....[102]....
        /*076c*/ 	.word	0x000085d0
        /*0770*/ 	.word	0x000000ff
        /*0774*/ 	.word	0x00000000
        /*0778*/ 	.short	0x0101
        /*077a*/ 	.byte	0x04
	.zero		1


	//   ....[103]....
        /*077c*/ 	.word	0x000088e0
        /*0780*/ 	.word	0x00000002
        /*0784*/ 	.word	0x00000000
        /*0788*/ 	.short	0x0101
        /*078a*/ 	.byte	0xff
	.zero		1


	//   ....[104]....
        /*078c*/ 	.word	0x00008b90
        /*0790*/ 	.word	0x000000ff
        /*0794*/ 	.word	0x00000000
        /*0798*/ 	.short	0x0101
        /*079a*/ 	.byte	0x04
	.zero		1


	//   ....[105]....
        /*079c*/ 	.word	0x00008bb0
        /*07a0*/ 	.word	0x00000000
        /*07a4*/ 	.word	0x00000100
        /*07a8*/ 	.short	0x010a
        /*07aa*/ 	.byte	0xff
	.zero		1


	//   ....[106]....
        /*07ac*/ 	.word	0x00008c10
        /*07b0*/ 	.word	0x00000000
        /*07b4*/ 	.word	0x00000020
        /*07b8*/ 	.short	0x010a
        /*07ba*/ 	.byte	0xff
	.zero		1


	//   ....[107]....
        /*07bc*/ 	.word	0x00008c70
        /*07c0*/ 	.word	0x00000000
        /*07c4*/ 	.word	0x00000020
        /*07c8*/ 	.short	0x010a
        /*07ca*/ 	.byte	0xff
	.zero		1


	//   ....[108]....
        /*07cc*/ 	.word	0x00008cc0
        /*07d0*/ 	.word	0x00000003
        /*07d4*/ 	.word	0x00000090
        /*07d8*/ 	.short	0x010a
        /*07da*/ 	.byte	0xff
	.zero		1


	//   ....[109]....
        /*07dc*/ 	.word	0x00008d20
        /*07e0*/ 	.word	0x00000000
        /*07e4*/ 	.word	0x00000000
        /*07e8*/ 	.short	0x010a
        /*07ea*/ 	.byte	0xff
	.zero		1


	//   ....[110]....
        /*07ec*/ 	.word	0x00008d80
        /*07f0*/ 	.word	0x00000000
        /*07f4*/ 	.word	0x00000000
        /*07f8*/ 	.short	0x010a
        /*07fa*/ 	.byte	0xff
	.zero		1


	//   ....[111]....
        /*07fc*/ 	.word	0x00008de0
        /*0800*/ 	.word	0x00000000
        /*0804*/ 	.word	0x00000000
        /*0808*/ 	.short	0x010a
        /*080a*/ 	.byte	0xff
	.zero		1


	//   ....[112]....
        /*080c*/ 	.word	0x00008e30
        /*0810*/ 	.word	0x00000002
        /*0814*/ 	.word	0x000000f0
        /*0818*/ 	.short	0x010a
        /*081a*/ 	.byte	0xff
	.zero		1


	//   ....[113]....
        /*081c*/ 	.word	0x00008e90
        /*0820*/ 	.word	0x00000002
        /*0824*/ 	.word	0x000000a0
        /*0828*/ 	.short	0x010a
        /*082a*/ 	.byte	0xff
	.zero		1


	//   ....[114]....
        /*082c*/ 	.word	0x00008ee0
        /*0830*/ 	.word	0x00000002
        /*0834*/ 	.word	0x00000090
        /*0838*/ 	.short	0x010a
        /*083a*/ 	.byte	0xff
	.zero		1


	//   ....[115]....
        /*083c*/ 	.word	0x00008f40
        /*0840*/ 	.word	0x00000000
        /*0844*/ 	.word	0x000000a0
        /*0848*/ 	.short	0x010a
        /*084a*/ 	.byte	0xff
	.zero		1


	//   ....[116]....
        /*084c*/ 	.word	0x00008f90
        /*0850*/ 	.word	0x00000000
        /*0854*/ 	.word	0x00000090
        /*0858*/ 	.short	0x010a
        /*085a*/ 	.byte	0xff
	.zero		1


	//   ....[117]....
        /*085c*/ 	.word	0x00008ff0
        /*0860*/ 	.word	0x00000003
        /*0864*/ 	.word	0x000000d0
        /*0868*/ 	.short	0x010a
        /*086a*/ 	.byte	0xff
	.zero		1


	//   ....[118]....
        /*086c*/ 	.word	0x00009050
        /*0870*/ 	.word	0x00000000
        /*0874*/ 	.word	0x00000000
        /*0878*/ 	.short	0x010a
        /*087a*/ 	.byte	0xff
	.zero		1


	//   ....[119]....
        /*087c*/ 	.word	0x000090b0
        /*0880*/ 	.word	0x00000000
        /*0884*/ 	.word	0x00000000
        /*0888*/ 	.short	0x010a
        /*088a*/ 	.byte	0xff
	.zero		1


	//   ....[120]....
        /*088c*/ 	.word	0x00009110
        /*0890*/ 	.word	0x00000000
        /*0894*/ 	.word	0x00000000
        /*0898*/ 	.short	0x010a
        /*089a*/ 	.byte	0xff
	.zero		1


	//   ....[121]....
        /*089c*/ 	.word	0x00009170
        /*08a0*/ 	.word	0x00000000
        /*08a4*/ 	.word	0x00000000
        /*08a8*/ 	.short	0x010a
        /*08aa*/ 	.byte	0xff
	.zero		1


	//   ....[122]....
        /*08ac*/ 	.word	0x000091d0
        /*08b0*/ 	.word	0x00000000
        /*08b4*/ 	.word	0x00000000
        /*08b8*/ 	.short	0x010a
        /*08ba*/ 	.byte	0xff
	.zero		1


	//   ....[123]....
        /*08bc*/ 	.word	0x00009220
        /*08c0*/ 	.word	0x0000000c
        /*08c4*/ 	.word	0x00000090
        /*08c8*/ 	.short	0x010a
        /*08ca*/ 	.byte	0xff
	.zero		1


	//   ....[124]....
        /*08cc*/ 	.word	0x00009280
        /*08d0*/ 	.word	0x00000000
        /*08d4*/ 	.word	0x00000088
        /*08d8*/ 	.short	0x010a
        /*08da*/ 	.byte	0xff
	.zero		1


	//   ....[125]....
        /*08dc*/ 	.word	0x000092e0
        /*08e0*/ 	.word	0x00000000
        /*08e4*/ 	.word	0x00000060
        /*08e8*/ 	.short	0x010a
        /*08ea*/ 	.byte	0xff
	.zero		1


	//   ....[126]....
        /*08ec*/ 	.word	0x00009340
        /*08f0*/ 	.word	0x00000000
        /*08f4*/ 	.word	0x00000068
        /*08f8*/ 	.short	0x010a
        /*08fa*/ 	.byte	0xff
	.zero		1


	//   ....[127]....
        /*08fc*/ 	.word	0x000093a0
        /*0900*/ 	.word	0x00000000
        /*0904*/ 	.word	0x00000070
        /*0908*/ 	.short	0x010a
        /*090a*/ 	.byte	0xff
	.zero		1


	//   ....[128]....
        /*090c*/ 	.word	0x00009400
        /*0910*/ 	.word	0x00000000
        /*0914*/ 	.word	0x00000078
        /*0918*/ 	.short	0x010a
        /*091a*/ 	.byte	0xff
	.zero		1


	//   ....[129]....
        /*091c*/ 	.word	0x00009460
        /*0920*/ 	.word	0x00000000
        /*0924*/ 	.word	0x00000060
        /*0928*/ 	.short	0x010a
        /*092a*/ 	.byte	0xff
	.zero		1


	//   ....[130]....
        /*092c*/ 	.word	0x000094c0
        /*0930*/ 	.word	0x00000000
        /*0934*/ 	.word	0x00000068
        /*0938*/ 	.short	0x010a
        /*093a*/ 	.byte	0xff
	.zero		1


	//   ....[131]....
        /*093c*/ 	.word	0x00009520
        /*0940*/ 	.word	0x00000000
        /*0944*/ 	.word	0x00000070
        /*0948*/ 	.short	0x010a
        /*094a*/ 	.byte	0xff
	.zero		1


	//   ....[132]....
        /*094c*/ 	.word	0x00009570
        /*0950*/ 	.word	0x00000003
        /*0954*/ 	.word	0x00000090
        /*0958*/ 	.short	0x010a
        /*095a*/ 	.byte	0xff
	.zero		1


	//   ....[133]....
        /*095c*/ 	.word	0x000095d0
        /*0960*/ 	.word	0x00000000
        /*0964*/ 	.word	0x00000040
        /*0968*/ 	.short	0x010a
        /*096a*/ 	.byte	0xff
	.zero		1


	//   ....[134]....
        /*096c*/ 	.word	0x00009620
        /*0970*/ 	.word	0x00000050
        /*0974*/ 	.word	0x000000b0
        /*0978*/ 	.short	0x010a
        /*097a*/ 	.byte	0xff
	.zero		1


	//   ....[135]....
        /*097c*/ 	.word	0x00009670
        /*0980*/ 	.word	0x00000003
        /*0984*/ 	.word	0x00000040
        /*0988*/ 	.short	0x010a
        /*098a*/ 	.byte	0xff
	.zero		1


	//   ....[136]....
        /*098c*/ 	.word	0x000096c0
        /*0990*/ 	.word	0x00000059
        /*0994*/ 	.word	0x00000040
        /*0998*/ 	.short	0x010a
        /*099a*/ 	.byte	0xff
	.zero		1


	//   ....[137]....
        /*099c*/ 	.word	0x00009710
        /*09a0*/ 	.word	0x0000005c
        /*09a4*/ 	.word	0x00000040
        /*09a8*/ 	.short	0x010a
        /*09aa*/ 	.byte	0xff
	.zero		1


	//----- nvinfo : EIATTR_NUM_MBARRIERS
	.align		4
.L_47:
        /*09ac*/ 	.byte	0x03, 0x38
        /*09ae*/ 	.short	0x0022


	//----- nvinfo : EIATTR_EXIT_INSTR_OFFSETS
	.align		4
        /*09b0*/ 	.byte	0x04, 0x1c
        /*09b2*/ 	.short	(.L_49 - .L_48)


	//   ....[0]....
.L_48:
        /*09b4*/ 	.word	0x00002b00


	//   ....[1]....
        /*09b8*/ 	.word	0x00003010


	//   ....[2]....
        /*09bc*/ 	.word	0x00003070


	//   ....[3]....
        /*09c0*/ 	.word	0x00003ff0


	//   ....[4]....
        /*09c4*/ 	.word	0x00005170


	//   ....[5]....
        /*09c8*/ 	.word	0x000051b0


	//   ....[6]....
        /*09cc*/ 	.word	0x00008a70


	//   ....[7]....
        /*09d0*/ 	.word	0x00008af0


	//   ....[8]....
        /*09d4*/ 	.word	0x00008b20


	//   ....[9]....
        /*09d8*/ 	.word	0x00008ba0


	//----- nvinfo : EIATTR_MAX_THREADS
	.align		4
.L_49:
        /*09dc*/ 	.byte	0x04, 0x05
        /*09de*/ 	.short	(.L_51 - .L_50)
.L_50:
        /*09e0*/ 	.word	0x00000100
        /*09e4*/ 	.word	0x00000001
        /*09e8*/ 	.word	0x00000001


	//----- nvinfo : EIATTR_CRS_STACK_SIZE
	.align		4
.L_51:
        /*09ec*/ 	.byte	0x04, 0x1e
        /*09ee*/ 	.short	(.L_53 - .L_52)
.L_52:
        /*09f0*/ 	.word	0x00000000


	//----- nvinfo : EIATTR_CBANK_PARAM_SIZE
	.align		4
.L_53:
        /*09f4*/ 	.byte	0x03, 0x19
        /*09f6*/ 	.short	0x0800


	//----- nvinfo : EIATTR_PARAM_CBANK
	.align		4
        /*09f8*/ 	.byte	0x04, 0x0a
        /*09fa*/ 	.short	(.L_55 - .L_54)
	.align		4
.L_54:
        /*09fc*/ 	.word	index@(.nv.constant0._ZN7cutlass13device_kernelINS_4gemm6kernel13GemmUniversalIN4cute5tupleIJiiiiEEENS1_10collective13CollectiveMmaINS1_35MainloopSm100TmaUmmaWarpSpecializedILi4ELi2ELi4ENS5_IJNS4_1CILi2EEESB_NSA_ILi1EEEEEEEENS5_IJNSA_ILi64EEENSA_ILi128EEENSA_ILi32EEEEEENS_10tfloat32_tENS5_IJlSC_lEEESJ_SK_NS4_8TiledMMAINS4_8MMA_AtomIJNS4_17SM100_MMA_TF32_SSISJ_SJ_fLi64ELi128ELNS4_4UMMA5MajorE0ELSP_0ELNSO_7ScaleInE0ELSQ_0EEEEEENS4_6LayoutINS5_IJSC_SC_SC_EEENS5_IJNSA_ILi0EEESV_SV_EEEEENS5_IJNS4_10UnderscoreESY_SY_EEEEENS4_23SM90_TMA_LOAD_MULTICASTENS4_14ComposedLayoutINS4_7SwizzleILi3ELi4ELi3EEENS4_18smem_ptr_flag_bitsILi32EEENST_INS5_IJNSA_ILi8EEESH_EEENS5_IJSH_SC_EEEEEEEvNS4_8identityES11_S1B_vS1C_EENS_8epilogue10collective18CollectiveEpilogueINS1E_23Sm100TmaWarpSpecializedILi4ELi2ELi16ELb1ELb0EEEJSI_NS5_IJNST_ISF_SC_EENST_ISH_SC_EEEEESJ_SK_SJ_SK_NS1E_6fusion15FusionCallbacksIS1I_NS1M_17LinearCombinationISJ_fSJ_fLNS_15FloatRoundStyleE2EEESI_S1L_JEEENS4_5SM1004TMEM4LOAD26SM100_TMEM_LOAD_16dp128b8xENS4_13SM90_TMA_LOADES1B_NS4_17SM75_U32x4_LDSM_NENS4_14SM90_TMA_STOREES1B_NS4_17SM90_U32x4_STSM_NENS4_39AutoVectorizingCopyWithAssumedAlignmentILi128EEEEEEvvEEEEvNT_6ParamsE)
        /*0a00*/ 	.short	0x0380
        /*0a02*/ 	.short	0x0800


	//----- nvinfo : EIATTR_SW_WAR
	.align		4
.L_55:
        /*0a04*/ 	.byte	0x04, 0x36
        /*0a06*/ 	.short	(.L_57 - .L_56)
.L_56:
        /*0a08*/ 	.word	0x00000008
.L_57:


//--------------------- .nv.callgraph             --------------------------
	.section	.nv.callgraph,"",@"SHT_CUDA_CALLGRAPH"
	.align	4
	.sectionentsize	8
	.align		4
        /*0000*/ 	.word	0x00000000
	.align		4
        /*0004*/ 	.word	0xffffffff
	.align		4
        /*0008*/ 	.word	index@(_ZN7cutlass13device_kernelINS_4gemm6kernel13GemmUniversalIN4cute5tupleIJiiiiEEENS1_10collective13CollectiveMmaINS1_35MainloopSm100TmaUmmaWarpSpecializedILi4ELi2ELi4ENS5_IJNS4_1CILi2EEESB_NSA_ILi1EEEEEEEENS5_IJNSA_ILi64EEENSA_ILi128EEENSA_ILi32EEEEEENS_10tfloat32_tENS5_IJlSC_lEEESJ_SK_NS4_8TiledMMAINS4_8MMA_AtomIJNS4_17SM100_MMA_TF32_SSISJ_SJ_fLi64ELi128ELNS4_4UMMA5MajorE0ELSP_0ELNSO_7ScaleInE0ELSQ_0EEEEEENS4_6LayoutINS5_IJSC_SC_SC_EEENS5_IJNSA_ILi0EEESV_SV_EEEEENS5_IJNS4_10UnderscoreESY_SY_EEEEENS4_23SM90_TMA_LOAD_MULTICASTENS4_14ComposedLayoutINS4_7SwizzleILi3ELi4ELi3EEENS4_18smem_ptr_flag_bitsILi32EEENST_INS5_IJNSA_ILi8EEESH_EEENS5_IJSH_SC_EEEEEEEvNS4_8identityES11_S1B_vS1C_EENS_8epilogue10collective18CollectiveEpilogueINS1E_23Sm100TmaWarpSpecializedILi4ELi2ELi16ELb1ELb0EEEJSI_NS5_IJNST_ISF_SC_EENST_ISH_SC_EEEEESJ_SK_SJ_SK_NS1E_6fusion15FusionCallbacksIS1I_NS1M_17LinearCombinationISJ_fSJ_fLNS_15FloatRoundStyleE2EEESI_S1L_JEEENS4_5SM1004TMEM4LOAD26SM100_TMEM_LOAD_16dp128b8xENS4_13SM90_TMA_LOADES1B_NS4_17SM75_U32x4_LDSM_NENS4_14SM90_TMA_STOREES1B_NS4_17SM90_U32x4_STSM_NENS4_39AutoVectorizingCopyWithAssumedAlignmentILi128EEEEEEvvEEEEvNT_6ParamsE)
	.align		4
        /*000c*/ 	.word	index@(__assertfail)
	.align		4
        /*0010*/ 	.word	0x00000000
	.align		4
        /*0014*/ 	.word	0xfffffffe
	.align		4
        /*0018*/ 	.word	0x00000000
	.align		4
        /*001c*/ 	.word	0xfffffffd
	.align		4
        /*0020*/ 	.word	0x00000000
	.align		4
        /*0024*/ 	.word	0xfffffffc


//--------------------- .nv.constant4             --------------------------
	.section	.nv.constant4,"a",@progbits
	.align	8
	.align		8
.nv.constant4:
        /*0000*/ 	.dword	__assertfail
	.align		8
        /*0008*/ 	.dword	__unnamed_1
	.align		8
        /*0010*/ 	.dword	__unnamed_2
	.align		8
        /*0018*/ 	.dword	_ZN40_INTERNAL_3a8cce22_4_k_cu_482bf0c4_109914cuda3std3__45__cpo5beginE
	.align		8
        /*0020*/ 	.dword	_ZN40_INTERNAL_3a8cce22_4_k_cu_482bf0c4_109914cuda3std3__45__cpo3endE
	.align		8
        /*0028*/ 	.dword	_ZN40_INTERNAL_3a8cce22_4_k_cu_482bf0c4_109914cuda3std3__45__cpo6cbeginE
	.align		8
        /*0030*/ 	.dword	_ZN40_INTERNAL_3a8cce22_4_k_cu_482bf0c4_109914cuda3std3__45__cpo4cendE
	.align		8
        /*0038*/ 	.dword	_ZN40_INTERNAL_3a8cce22_4_k_cu_482bf0c4_109914cuda3std3__442_GLOBAL__N__3a8cce22_4_k_cu_482bf0c4_109916ignoreE
	.align		8
        /*0040*/ 	.dword	_ZN40_INTERNAL_3a8cce22_4_k_cu_482bf0c4_109914cuda3std3__419piecewise_constructE
	.align		8
        /*0048*/ 	.dword	_ZN40_INTERNAL_3a8cce22_4_k_cu_482bf0c4_109914cuda3std3__48in_placeE
	.align		8
        /*0050*/ 	.dword	_ZN40_INTERNAL_3a8cce22_4_k_cu_482bf0c4_109914cuda3std6ranges3__45__cpo4swapE
	.align		8
        /*0058*/ 	.dword	_ZN40_INTERNAL_3a8cce22_4_k_cu_482bf0c4_109914cuda3std6ranges3__45__cpo9iter_moveE
	.align		8
        /*0060*/ 	.dword	_ZN40_INTERNAL_3a8cce22_4_k_cu_482bf0c4_109914cute7productE
	.align		8
        /*0068*/ 	.dword	_ZN40_INTERNAL_3a8cce22_4_k_cu_482bf0c4_109914cute1_E
	.align		8
        /*0070*/ 	.dword	$str$25
	.align		8
        /*0078*/ 	.dword	$str$26
	.align		8
        /*0080*/ 	.dword	$str$27
	.align		8
        /*0088*/ 	.dword	$str$28


//--------------------- .text._ZN7cutlass13device_kernelINS_4gemm6kernel13GemmUniversalIN4cute5tupleIJiiiiEEENS1_10collective13CollectiveMmaINS1_35MainloopSm100TmaUmmaWarpSpecializedILi4ELi2ELi4ENS5_IJNS4_1CILi2EEESB_NSA_ILi1EEEEEEEENS5_IJNSA_ILi64EEENSA_ILi128EEENSA_ILi32EEEEEENS_10tfloat32_tENS5_IJlSC_lEEESJ_SK_NS4_8TiledMMAINS4_8MMA_AtomIJNS4_17SM100_MMA_TF32_SSISJ_SJ_fLi64ELi128ELNS4_4UMMA5MajorE0ELSP_0ELNSO_7ScaleInE0ELSQ_0EEEEEENS4_6LayoutINS5_IJSC_SC_SC_EEENS5_IJNSA_ILi0EEESV_SV_EEEEENS5_IJNS4_10UnderscoreESY_SY_EEEEENS4_23SM90_TMA_LOAD_MULTICASTENS4_14ComposedLayoutINS4_7SwizzleILi3ELi4ELi3EEENS4_18smem_ptr_flag_bitsILi32EEENST_INS5_IJNSA_ILi8EEESH_EEENS5_IJSH_SC_EEEEEEEvNS4_8identityES11_S1B_vS1C_EENS_8epilogue10collective18CollectiveEpilogueINS1E_23Sm100TmaWarpSpecializedILi4ELi2ELi16ELb1ELb0EEEJSI_NS5_IJNST_ISF_SC_EENST_ISH_SC_EEEEESJ_SK_SJ_SK_NS1E_6fusion15FusionCallbacksIS1I_NS1M_17LinearCombinationISJ_fSJ_fLNS_15FloatRoundStyleE2EEESI_S1L_JEEENS4_5SM1004TMEM4LOAD26SM100_TMEM_LOAD_16dp128b8xENS4_13SM90_TMA_LOADES1B_NS4_17SM75_U32x4_LDSM_NENS4_14SM90_TMA_STOREES1B_NS4_17SM90_U32x4_STSM_NENS4_39AutoVectorizingCopyWithAssumedAlignmentILi128EEEEEEvvEEEEvNT_6ParamsE --------------------------
	.section	.text._ZN7cutlass13device_kernelINS_4gemm6kernel13GemmUniversalIN4cute5tupleIJiiiiEEENS1_10collective13CollectiveMmaINS1_35MainloopSm100TmaUmmaWarpSpecializedILi4ELi2ELi4ENS5_IJNS4_1CILi2EEESB_NSA_ILi1EEEEEEEENS5_IJNSA_ILi64EEENSA_ILi128EEENSA_ILi32EEEEEENS_10tfloat32_tENS5_IJlSC_lEEESJ_SK_NS4_8TiledMMAINS4_8MMA_AtomIJNS4_17SM100_MMA_TF32_SSISJ_SJ_fLi64ELi128ELNS4_4UMMA5MajorE0ELSP_0ELNSO_7ScaleInE0ELSQ_0EEEEEENS4_6LayoutINS5_IJSC_SC_SC_EEENS5_IJNSA_ILi0EEESV_SV_EEEEENS5_IJNS4_10UnderscoreESY_SY_EEEEENS4_23SM90_TMA_LOAD_MULTICASTENS4_14ComposedLayoutINS4_7SwizzleILi3ELi4ELi3EEENS4_18smem_ptr_flag_bitsILi32EEENST_INS5_IJNSA_ILi8EEESH_EEENS5_IJSH_SC_EEEEEEEvNS4_8identityES11_S1B_vS1C_EENS_8epilogue10collective18CollectiveEpilogueINS1E_23Sm100TmaWarpSpecializedILi4ELi2ELi16ELb1ELb0EEEJSI_NS5_IJNST_ISF_SC_EENST_ISH_SC_EEEEESJ_SK_SJ_SK_NS1E_6fusion15FusionCallbacksIS1I_NS1M_17LinearCombinationISJ_fSJ_fLNS_15FloatRoundStyleE2EEESI_S1L_JEEENS4_5SM1004TMEM4LOAD26SM100_TMEM_LOAD_16dp128b8xENS4_13SM90_TMA_LOADES1B_NS4_17SM75_U32x4_LDSM_NENS4_14SM90_TMA_STOREES1B_NS4_17SM90_U32x4_STSM_NENS4_39AutoVectorizingCopyWithAssumedAlignmentILi128EEEEEEvvEEEEvNT_6ParamsE,"ax",@progbits
	.align	128
.text._ZN7cutlass13device_kernelINS_4gemm6kernel13GemmUniversalIN4cute5tupleIJiiiiEEENS1_10collective13CollectiveMmaINS1_35MainloopSm100TmaUmmaWarpSpecializedILi4ELi2ELi4ENS5_IJNS4_1CILi2EEESB_NSA_ILi1EEEEEEEENS5_IJNSA_ILi64EEENSA_ILi128EEENSA_ILi32EEEEEENS_10tfloat32_tENS5_IJlSC_lEEESJ_SK_NS4_8TiledMMAINS4_8MMA_AtomIJNS4_17SM100_MMA_TF32_SSISJ_SJ_fLi64ELi128ELNS4_4UMMA5MajorE0ELSP_0ELNSO_7ScaleInE0ELSQ_0EEEEEENS4_6LayoutINS5_IJSC_SC_SC_EEENS5_IJNSA_ILi0EEESV_SV_EEEEENS5_IJNS4_10UnderscoreESY_SY_EEEEENS4_23SM90_TMA_LOAD_MULTICASTENS4_14ComposedLayoutINS4_7SwizzleILi3ELi4ELi3EEENS4_18smem_ptr_flag_bitsILi32EEENST_INS5_IJNSA_ILi8EEESH_EEENS5_IJSH_SC_EEEEEEEvNS4_8identityES11_S1B_vS1C_EENS_8epilogue10collective18CollectiveEpilogueINS1E_23Sm100TmaWarpSpecializedILi4ELi2ELi16ELb1ELb0EEEJSI_NS5_IJNST_ISF_SC_EENST_ISH_SC_EEEEESJ_SK_SJ_SK_NS1E_6fusion15FusionCallbacksIS1I_NS1M_17LinearCombinationISJ_fSJ_fLNS_15FloatRoundStyleE2EEESI_S1L_JEEENS4_5SM1004TMEM4LOAD26SM100_TMEM_LOAD_16dp128b8xENS4_13SM90_TMA_LOADES1B_NS4_17SM75_U32x4_LDSM_NENS4_14SM90_TMA_STOREES1B_NS4_17SM90_U32x4_STSM_NENS4_39AutoVectorizingCopyWithAssumedAlignmentILi128EEEEEEvvEEEEvNT_6ParamsE:
        .type           _ZN7cutlass13device_kernelINS_4gemm6kernel13GemmUniversalIN4cute5tupleIJiiiiEEENS1_10collective13CollectiveMmaINS1_35MainloopSm100TmaUmmaWarpSpecializedILi4ELi2ELi4ENS5_IJNS4_1CILi2EEESB_NSA_ILi1EEEEEEEENS5_IJNSA_ILi64EEENSA_ILi128EEENSA_ILi32EEEEEENS_10tfloat32_tENS5_IJlSC_lEEESJ_SK_NS4_8TiledMMAINS4_8MMA_AtomIJNS4_17SM100_MMA_TF32_SSISJ_SJ_fLi64ELi128ELNS4_4UMMA5MajorE0ELSP_0ELNSO_7ScaleInE0ELSQ_0EEEEEENS4_6LayoutINS5_IJSC_SC_SC_EEENS5_IJNSA_ILi0EEESV_SV_EEEEENS5_IJNS4_10UnderscoreESY_SY_EEEEENS4_23SM90_TMA_LOAD_MULTICASTENS4_14ComposedLayoutINS4_7SwizzleILi3ELi4ELi3EEENS4_18smem_ptr_flag_bitsILi32EEENST_INS5_IJNSA_ILi8EEESH_EEENS5_IJSH_SC_EEEEEEEvNS4_8identityES11_S1B_vS1C_EENS_8epilogue10collective18CollectiveEpilogueINS1E_23Sm100TmaWarpSpecializedILi4ELi2ELi16ELb1ELb0EEEJSI_NS5_IJNST_ISF_SC_EENST_ISH_SC_EEEEESJ_SK_SJ_SK_NS1E_6fusion15FusionCallbacksIS1I_NS1M_17LinearCombinationISJ_fSJ_fLNS_15FloatRoundStyleE2EEESI_S1L_JEEENS4_5SM1004TMEM4LOAD26SM100_TMEM_LOAD_16dp128b8xENS4_13SM90_TMA_LOADES1B_NS4_17SM75_U32x4_LDSM_NENS4_14SM90_TMA_STOREES1B_NS4_17SM90_U32x4_STSM_NENS4_39AutoVectorizingCopyWithAssumedAlignmentILi128EEEEEEvvEEEEvNT_6ParamsE,@function
        .size           _ZN7cutlass13device_kernelINS_4gemm6kernel13GemmUniversalIN4cute5tupleIJiiiiEEENS1_10collective13CollectiveMmaINS1_35MainloopSm100TmaUmmaWarpSpecializedILi4ELi2ELi4ENS5_IJNS4_1CILi2EEESB_NSA_ILi1EEEEEEEENS5_IJNSA_ILi64EEENSA_ILi128EEENSA_ILi32EEEEEENS_10tfloat32_tENS5_IJlSC_lEEESJ_SK_NS4_8TiledMMAINS4_8MMA_AtomIJNS4_17SM100_MMA_TF32_SSISJ_SJ_fLi64ELi128ELNS4_4UMMA5MajorE0ELSP_0ELNSO_7ScaleInE0ELSQ_0EEEEEENS4_6LayoutINS5_IJSC_SC_SC_EEENS5_IJNSA_ILi0EEESV_SV_EEEEENS5_IJNS4_10UnderscoreESY_SY_EEEEENS4_23SM90_TMA_LOAD_MULTICASTENS4_14ComposedLayoutINS4_7SwizzleILi3ELi4ELi3EEENS4_18smem_ptr_flag_bitsILi32EEENST_INS5_IJNSA_ILi8EEESH_EEENS5_IJSH_SC_EEEEEEEvNS4_8identityES11_S1B_vS1C_EENS_8epilogue10collective18CollectiveEpilogueINS1E_23Sm100TmaWarpSpecializedILi4ELi2ELi16ELb1ELb0EEEJSI_NS5_IJNST_ISF_SC_EENST_ISH_SC_EEEEESJ_SK_SJ_SK_NS1E_6fusion15FusionCallbacksIS1I_NS1M_17LinearCombinationISJ_fSJ_fLNS_15FloatRoundStyleE2EEESI_S1L_JEEENS4_5SM1004TMEM4LOAD26SM100_TMEM_LOAD_16dp128b8xENS4_13SM90_TMA_LOADES1B_NS4_17SM75_U32x4_LDSM_NENS4_14SM90_TMA_STOREES1B_NS4_17SM90_U32x4_STSM_NENS4_39AutoVectorizingCopyWithAssumedAlignmentILi128EEEEEEvvEEEEvNT_6ParamsE,(.L_x_183 - _ZN7cutlass13device_kernelINS_4gemm6kernel13GemmUniversalIN4cute5tupleIJiiiiEEENS1_10collective13CollectiveMmaINS1_35MainloopSm100TmaUmmaWarpSpecializedILi4ELi2ELi4ENS5_IJNS4_1CILi2EEESB_NSA_ILi1EEEEEEEENS5_IJNSA_ILi64EEENSA_ILi128EEENSA_ILi32EEEEEENS_10tfloat32_tENS5_IJlSC_lEEESJ_SK_NS4_8TiledMMAINS4_8MMA_AtomIJNS4_17SM100_MMA_TF32_SSISJ_SJ_fLi64ELi128ELNS4_4UMMA5MajorE0ELSP_0ELNSO_7ScaleInE0ELSQ_0EEEEEENS4_6LayoutINS5_IJSC_SC_SC_EEENS5_IJNSA_ILi0EEESV_SV_EEEEENS5_IJNS4_10UnderscoreESY_SY_EEEEENS4_23SM90_TMA_LOAD_MULTICASTENS4_14ComposedLayoutINS4_7SwizzleILi3ELi4ELi3EEENS4_18smem_ptr_flag_bitsILi32EEENST_INS5_IJNSA_ILi8EEESH_EEENS5_IJSH_SC_EEEEEEEvNS4_8identityES11_S1B_vS1C_EENS_8epilogue10collective18CollectiveEpilogueINS1E_23Sm100TmaWarpSpecializedILi4ELi2ELi16ELb1ELb0EEEJSI_NS5_IJNST_ISF_SC_EENST_ISH_SC_EEEEESJ_SK_SJ_SK_NS1E_6fusion15FusionCallbacksIS1I_NS1M_17LinearCombinationISJ_fSJ_fLNS_15FloatRoundStyleE2EEESI_S1L_JEEENS4_5SM1004TMEM4LOAD26SM100_TMEM_LOAD_16dp128b8xENS4_13SM90_TMA_LOADES1B_NS4_17SM75_U32x4_LDSM_NENS4_14SM90_TMA_STOREES1B_NS4_17SM90_U32x4_STSM_NENS4_39AutoVectorizingCopyWithAssumedAlignmentILi128EEEEEEvvEEEEvNT_6ParamsE)
        .other          _ZN7cutlass13device_kernelINS_4gemm6kernel13GemmUniversalIN4cute5tupleIJiiiiEEENS1_10collective13CollectiveMmaINS1_35MainloopSm100TmaUmmaWarpSpecializedILi4ELi2ELi4ENS5_IJNS4_1CILi2EEESB_NSA_ILi1EEEEEEEENS5_IJNSA_ILi64EEENSA_ILi128EEENSA_ILi32EEEEEENS_10tfloat32_tENS5_IJlSC_lEEESJ_SK_NS4_8TiledMMAINS4_8MMA_AtomIJNS4_17SM100_MMA_TF32_SSISJ_SJ_fLi64ELi128ELNS4_4UMMA5MajorE0ELSP_0ELNSO_7ScaleInE0ELSQ_0EEEEEENS4_6LayoutINS5_IJSC_SC_SC_EEENS5_IJNSA_ILi0EEESV_SV_EEEEENS5_IJNS4_10UnderscoreESY_SY_EEEEENS4_23SM90_TMA_LOAD_MULTICASTENS4_14ComposedLayoutINS4_7SwizzleILi3ELi4ELi3EEENS4_18smem_ptr_flag_bitsILi32EEENST_INS5_IJNSA_ILi8EEESH_EEENS5_IJSH_SC_EEEEEEEvNS4_8identityES11_S1B_vS1C_EENS_8epilogue10collective18CollectiveEpilogueINS1E_23Sm100TmaWarpSpecializedILi4ELi2ELi16ELb1ELb0EEEJSI_NS5_IJNST_ISF_SC_EENST_ISH_SC_EEEEESJ_SK_SJ_SK_NS1E_6fusion15FusionCallbacksIS1I_NS1M_17LinearCombinationISJ_fSJ_fLNS_15FloatRoundStyleE2EEESI_S1L_JEEENS4_5SM1004TMEM4LOAD26SM100_TMEM_LOAD_16dp128b8xENS4_13SM90_TMA_LOADES1B_NS4_17SM75_U32x4_LDSM_NENS4_14SM90_TMA_STOREES1B_NS4_17SM90_U32x4_STSM_NENS4_39AutoVectorizingCopyWithAssumedAlignmentILi128EEEEEEvvEEEEvNT_6ParamsE,@"STO_CUDA_ENTRY STV_DEFAULT"
_ZN7cutlass13device_kernelINS_4gemm6kernel13GemmUniversalIN4cute5tupleIJiiiiEEENS1_10collective13CollectiveMmaINS1_35MainloopSm100TmaUmmaWarpSpecializedILi4ELi2ELi4ENS5_IJNS4_1CILi2EEESB_NSA_ILi1EEEEEEEENS5_IJNSA_ILi64EEENSA_ILi128EEENSA_ILi32EEEEEENS_10tfloat32_tENS5_IJlSC_lEEESJ_SK_NS4_8TiledMMAINS4_8MMA_AtomIJNS4_17SM100_MMA_TF32_SSISJ_SJ_fLi64ELi128ELNS4_4UMMA5MajorE0ELSP_0ELNSO_7ScaleInE0ELSQ_0EEEEEENS4_6LayoutINS5_IJSC_SC_SC_EEENS5_IJNSA_ILi0EEESV_SV_EEEEENS5_IJNS4_10UnderscoreESY_SY_EEEEENS4_23SM90_TMA_LOAD_MULTICASTENS4_14ComposedLayoutINS4_7SwizzleILi3ELi4ELi3EEENS4_18smem_ptr_flag_bitsILi32EEENST_INS5_IJNSA_ILi8EEESH_EEENS5_IJSH_SC_EEEEEEEvNS4_8identityES11_S1B_vS1C_EENS_8epilogue10collective18CollectiveEpilogueINS1E_23Sm100TmaWarpSpecializedILi4ELi2ELi16ELb1ELb0EEEJSI_NS5_IJNST_ISF_SC_EENST_ISH_SC_EEEEESJ_SK_SJ_SK_NS1E_6fusion15FusionCallbacksIS1I_NS1M_17LinearCombinationISJ_fSJ_fLNS_15FloatRoundStyleE2EEESI_S1L_JEEENS4_5SM1004TMEM4LOAD26SM100_TMEM_LOAD_16dp128b8xENS4_13SM90_TMA_LOADES1B_NS4_17SM75_U32x4_LDSM_NENS4_14SM90_TMA_STOREES1B_NS4_17SM90_U32x4_STSM_NENS4_39AutoVectorizingCopyWithAssumedAlignmentILi128EEEEEEvvEEEEvNT_6ParamsE:
[----:B------:R-:W1:Y:S01]  /*0000*/  LDC R1, c[0x0][0x37c] ;  /* 0x0000df00ff017b82 */ /* 0x000e620000000800 */
[----:B------:R-:W2:Y:S01]  /*0010*/  S2R R76, SR_TID.X ;  /* 0x00000000004c7919 */ /* 0x000ea20000002100 */
[----:B------:R-:W3:Y:S01]  /*0020*/  LDCU.64 UR8, c[0x0][0x890] ;  /* 0x00011200ff0877ac */ /* 0x000ee20008000a00 */
[----:B------:R-:W-:Y:S02]  /*0030*/  PRMT R63, RZ, 0x7610, R63 ;  /* 0x00007610ff3f7816 */ /* 0x000fe4000000003f */
[----:B------:R-:W-:Y:S01]  /*0040*/  ELECT P3, URZ, PT ;  /* 0x0000000000ff782f */ /* 0x000fe20003860000 */
[----:B---3--:R-:W-:-:S04]  /*0050*/  UISETP.NE.U32.AND UP0, UPT, UR8, URZ, UPT ;  /* 0x000000ff0800728c */ /* 0x008fc8000bf05070 */
[----:B------:R-:W-:Y:S01]  /*0060*/  UISETP.NE.AND.EX UP0, UPT, UR9, URZ, UPT, UP0 ;  /* 0x000000ff0900728c */ /* 0x000fe2000bf05300 */
[----:B--2---:R-:W-:-:S05]  /*0070*/  SHF.R.U32.HI R64, RZ, 0x5, R76 ;  /* 0x00000005ff407819 */ /* 0x004fca000001164c */
[----:B------:R-:W2:Y:S02]  /*0080*/  SHFL.IDX PT, R0, R64, RZ, 0x1f ;  /* 0x00001fff40007589 */ /* 0x000ea400000e0000 */
[----:B--2---:R-:W-:Y:S01]  /*0090*/  R2UR UR17, R0 ;  /* 0x00000000001172ca */ /* 0x004fe200000e0000 */
[----:B-1----:R-:W-:-:S14]  /*00a0*/  BRA.U UP0, `(.L_x_0) ;  /* 0x0000000100307547 */ /* 0x002fdc000b800000 */
[----:B------:R-:W1:Y:S02]  /*00b0*/  LDCU.64 UR4, c[0x0][0x888] ;  /* 0x00011100ff0477ac */ /* 0x000e640008000a00 */
[----:B-1----:R-:W-:-:S04]  /*00c0*/  UISETP.NE.U32.AND UP0, UPT, UR4, URZ, UPT ;  /* 0x000000ff0400728c */ /* 0x002fc8000bf05070 */
[----:B------:R-:W-:-:S09]  /*00d0*/  UISETP.NE.AND.EX UP0, UPT, UR5, URZ, UPT, UP0 ;  /* 0x000000ff0500728c */ /* 0x000fd2000bf05300 */
[----:B------:R-:W-:Y:S05]  /*00e0*/  BRA.U !UP0, `(.L_x_1) ;  /* 0x0000000108147547 */ /* 0x000fea000b800000 */
[----:B------:R-:W1:Y:S01]  /*00f0*/  LDC.64 R2, c[0x0][0x888] ;  /* 0x00022200ff027b82 */ /* 0x000e620000000a00 */
[----:B------:R-:W1:Y:S02]  /*0100*/  LDCU.64 UR4, c[0x0][0x358] ;  /* 0x00006b00ff0477ac */ /* 0x000e640008000a00 */
[----:B-1----:R1:W5:Y:S01]  /*0110*/  LDG.E R27, desc[UR4][R2.64] ;  /* 0x00000004021b7981 */ /* 0x002362000c1e1900 */
[----:B------:R-:W-:Y:S01]  /*0120*/  HFMA2 R63, -RZ, RZ, 0, 5.9604644775390625e-08 ;  /* 0x00000001ff3f7431 */ /* 0x000fe200000001ff */
[----:B------:R-:W-:Y:S05]  /*0130*/  BRA `(.L_x_0) ;  /* 0x00000000000c7947 */ /* 0x000fea0003800000 */
.L_x_1:
[----:B------:R-:W1:Y:S01]  /*0140*/  LDCU UR4, c[0x0][0x880] ;  /* 0x00011000ff0477ac */ /* 0x000e620008000800 */
[----:B------:R-:W-:Y:S01]  /*0150*/  HFMA2 R63, -RZ, RZ, 0, 5.9604644775390625e-08 ;  /* 0x00000001ff3f7431 */ /* 0x000fe200000001ff */
[----:B-1----:R-:W-:-:S07]  /*0160*/  MOV R27, UR4 ;  /* 0x00000004001b7c02 */ /* 0x002fce0008000f00 */
.L_x_0:
[----:B------:R-:W2:Y:S02]  /*0170*/  LDCU.64 UR4, c[0x0][0x8b0] ;  /* 0x00011600ff0477ac */ /* 0x000ea40008000a00 */
[----:B--2---:R-:W-:-:S04]  /*0180*/  UISETP.NE.U32.AND UP0, UPT, UR4, URZ, UPT ;  /* 0x000000ff0400728c */ /* 0x004fc8000bf05070 */
[----:B------:R-:W-:-:S09]  /*0190*/  UISETP.NE.AND.EX UP0, UPT, UR5, URZ, UPT, UP0 ;  /* 0x000000ff0500728c */ /* 0x000fd2000bf05300 */
[----:B------:R-:W-:Y:S05]  /*01a0*/  BRA.U UP0, `(.L_x_2) ;  /* 0x0000000100287547 */ /* 0x000fea000b800000 */
[----:B------:R-:W2:Y:S02]  /*01b0*/  LDCU.64 UR4, c[0x0][0x8a8] ;  /* 0x00011500ff0477ac */ /* 0x000ea40008000a00 */
[----:B--2---:R-:W-:-:S04]  /*01c0*/  UISETP.NE.U32.AND UP0, UPT, UR4, URZ, UPT ;  /* 0x000000ff0400728c */ /* 0x004fc8000bf05070 */
[----:B------:R-:W-:-:S09]  /*01d0*/  UISETP.NE.AND.EX UP0, UPT, UR5, URZ, UPT, UP0 ;  /* 0x000000ff0500728c */ /* 0x000fd2000bf05300 */
[----:B------:R-:W-:Y:S05]  /*01e0*/  BRA.U !UP0, `(.L_x_3) ;  /* 0x0000000108107547 */ /* 0x000fea000b800000 */
[----:B------:R-:W2:Y:S01]  /*01f0*/  LDC.64 R24, c[0x0][0x8a8] ;  /* 0x00022a00ff187b82 */ /* 0x000ea20000000a00 */
[----:B------:R-:W2:Y:S02]  /*0200*/  LDCU.64 UR4, c[0x0][0x358] ;  /* 0x00006b00ff0477ac */ /* 0x000ea40008000a00 */
[----:B--2---:R2:W5:Y:S01]  /*0210*/  LDG.E R24, desc[UR4][R24.64] ;  /* 0x0000000418187981 */ /* 0x004562000c1e1900 */
[----:B------:R-:W-:Y:S05]  /*0220*/  BRA `(.L_x_2) ;  /* 0x0000000000087947 */ /* 0x000fea0003800000 */
.L_x_3:
[----:B------:R-:W2:Y:S02]  /*0230*/  LDCU UR4, c[0x0][0x8a0] ;  /* 0x00011400ff0477ac */ /* 0x000ea40008000800 */
[----:B--2---:R-:W-:Y:S02]  /*0240*/  MOV R24, UR4 ;  /* 0x0000000400187c02 */ /* 0x004fe40008000f00 */
.L_x_2:
[----:B------:R-:W-:Y:S01]  /*0250*/  IMAD.U32 R0, RZ, RZ, UR17 ;  /* 0x00000011ff007e24 */ /* 0x000fe2000f8e00ff */
[----:B------:R-:W-:Y:S04]  /*0260*/  BSSY.RECONVERGENT B0, `(.L_x_4) ;  /* 0x000000c000007945 */ /* 0x000fe80003800200 */
[C---:B------:R-:W-:Y:S02]  /*0270*/  ISETP.NE.OR P1, PT, R0.reuse, 0x1, !P3 ;  /* 0x000000010000780c */ /* 0x040fe40005f25670 */
[----:B------:R-:W-:-:S11]  /*0280*/  ISETP.NE.OR P0, PT, R0, 0x3, !P3 ;  /* 0x000000030000780c */ /* 0x000fd60005f05670 */
[----:B------:R-:W-:Y:S05]  /*0290*/  @P1 BRA `(.L_x_5) ;  /* 0x0000000000201947 */ /* 0x000fea0003800000 */
[----:B------:R-:W3:Y:S02]  /*02a0*/  LDCU.64 UR4, c[0x0][0x348] ;  /* 0x00006900ff0477ac */ /* 0x000ee40008000a00 */
[----:B---3--:R-:W-:Y:S02]  /*02b0*/  UIADD3 UR6, UP1, UPT, UR4, 0x80, URZ ;  /* 0x0000008004067890 */ /* 0x008fe4000ff3e0ff */
[----:B------:R-:W-:Y:S02]  /*02c0*/  UIADD3 UR4, UP0, UPT, UR4, 0x180, URZ ;  /* 0x0000018004047890 */ /* 0x000fe4000ff1e0ff */
[----:B------:R-:W-:Y:S02]  /*02d0*/  UIADD3.X UR7, UPT, UPT, URZ, UR5, URZ, UP1, !UPT ;  /* 0x00000005ff077290 */ /* 0x000fe40008ffe4ff */
[----:B------:R-:W-:-:S07]  /*02e0*/  UIADD3.X UR5, UPT, UPT, URZ, UR5, URZ, UP0, !UPT ;  /* 0x00000005ff057290 */ /* 0x000fce00087fe4ff */
[----:B------:R3:W-:Y:S02]  /*02f0*/  UTMACCTL.PF [UR6] ;  /* 0x00000000060079b9 */ /* 0x0007e40008040000 */
[----:B------:R3:W-:Y:S02]  /*0300*/  UTMACCTL.PF [UR4] ;  /* 0x00000000040079b9 */ /* 0x0007e40008040000 */
[----:B---3--:R-:W-:Y:S01]  /*0310*/  NOP ;  /* 0x0000000000007918 */ /* 0x008fe20000000000 */
.L_x_5:
[----:B------:R-:W-:Y:S05]  /*0320*/  BSYNC.RECONVERGENT B0 ;  /* 0x0000000000007941 */ /* 0x000fea0003800200 */
.L_x_4:
[----:B------:R-:W-:Y:S04]  /*0330*/  BSSY.RECONVERGENT B0, `(.L_x_6) ;  /* 0x000000a000007945 */ /* 0x000fe80003800200 */
        /* <DEDUP_REMOVED lines=9> */
.L_x_7:
[----:B------:R-:W-:Y:S05]  /*03d0*/  BSYNC.RECONVERGENT B0 ;  /* 0x0000000000007941 */ /* 0x000fea0003800200 */
.L_x_6:
[----:B------:R-:W3:Y:S01]  /*03e0*/  LDCU.64 UR4, c[0x0][0x888] ;  /* 0x00011100ff0477ac */ /* 0x000ee20008000a00 */
[----:B------:R-:W-:Y:S02]  /*03f0*/  UISETP.EQ.U32.AND UP1, UPT, UR8, URZ, UPT ;  /* 0x000000ff0800728c */ /* 0x000fe4000bf22070 */
[----:B------:R-:W-:Y:S02]  /*0400*/  UPLOP3.LUT UP3, UPT, UPT, UPT, UPT, 0x80, 0x8 ;  /* 0x000000000008789c */ /* 0x000fe40003f6f070 */
[----:B---3--:R-:W-:-:S04]  /*0410*/  UISETP.NE.U32.AND UP0, UPT, UR4, URZ, UPT ;  /* 0x000000ff0400728c */ /* 0x008fc8000bf05070 */
[----:B------:R-:W-:-:S04]  /*0420*/  UISETP.NE.AND.EX UP0, UPT, UR5, URZ, UPT, UP0 ;  /* 0x000000ff0500728c */ /* 0x000fc8000bf05300 */
[----:B------:R-:W-:-:S04]  /*0430*/  UISETP.EQ.OR.EX UP2, UPT, UR9, URZ, !UP0, UP1 ;  /* 0x000000ff0900728c */ /* 0x000fc8000c742710 */
[----:B------:R-:W-:-:S06]  /*0440*/  UP2UR UR4, UPR, URZ, 0x4 ;  /* 0x00000004ff047883 */ /* 0x000fcc0008000000 */
[----:B------:R-:W-:Y:S01]  /*0450*/  MOV R67, UR4 ;  /* 0x0000000400437c02 */ /* 0x000fe20008000f00 */
[----:B------:R-:W-:Y:S06]  /*0460*/  BRA.U !UP2, `(.L_x_8) ;  /* 0x000000010a207547 */ /* 0x000fec000b800000 */
[----:B------:R-:W-:Y:S01]  /*0470*/  UISETP.NE.U32.AND UP1, UPT, UR8, URZ, UPT ;  /* 0x000000ff0800728c */ /* 0x000fe2000bf25070 */
[----:B-----5:R-:W-:Y:S01]  /*0480*/  FSETP.NEU.AND P0, PT, R27, RZ, PT ;  /* 0x000000ff1b00720b */ /* 0x020fe20003f0d000 */
[----:B------:R-:W-:Y:S02]  /*0490*/  USEL UR4, URZ, 0xffffffff, UP0 ;  /* 0xffffffffff047887 */ /* 0x000fe40008000000 */
[----:B------:R-:W-:-:S10]  /*04a0*/  UISETP.NE.AND.EX UP1, UPT, UR9, URZ, UPT, UP1 ;  /* 0x000000ff0900728c */ /* 0x000fd4000bf25310 */
[----:B------:R-:W-:Y:S01]  /*04b0*/  VOTEU.ANY UP0, P0 ;  /* 0x0000000000ff7886 */ /* 0x000fe20000000100 */
[----:B------:R-:W-:-:S04]  /*04c0*/  @!UP1 USEL UR4, URZ, 0xffffffff, UP0 ;  /* 0xffffffffff049887 */ /* 0x000fc80008000000 */
[----:B------:R-:W-:-:S04]  /*04d0*/  ULOP3.LUT UR4, UR4, 0x1, URZ, 0xc0, !UPT ;  /* 0x0000000104047892 */ /* 0x000fc8000f8ec0ff */
[----:B------:R-:W-:-:S11]  /*04e0*/  UISETP.NE.U32.AND UP3, UPT, UR4, 0x1, UPT ;  /* 0x000000010400788c */ /* 0x000fd6000bf65070 */
.L_x_8:
[----:B-1----:R-:W1:Y:S01]  /*04f0*/  SHFL.IDX PT, R2, R64, RZ, 0x1f ;  /* 0x00001fff40027589 */ /* 0x002e6200000e0000 */
[----:B------:R-:W-:-:S04]  /*0500*/  UISETP.NE.AND UP0, UPT, UR17, 0x2, UPT ;  /* 0x000000021100788c */ /* 0x000fc8000bf05270 */
[----:B------:R-:W-:Y:S01]  /*0510*/  USEL UR48, URZ, 0x1, UP0 ;  /* 0x00000001ff307887 */ /* 0x000fe20008000000 */
[----:B-1----:R-:W-:-:S13]  /*0520*/  ISETP.NE.AND P0, PT, R2, RZ, PT ;  /* 0x000000ff0200720c */ /* 0x002fda0003f05270 */
[----:B------:R-:W-:Y:S05]  /*0530*/  @P0 BRA `(.L_x_9) ;  /* 0x0000000000580947 */ /* 0x000fea0003800000 */
[----:B------:R-:W1:Y:S01]  /*0540*/  S2UR UR4, SR_CgaCtaId ;  /* 0x00000000000479c3 */ /* 0x000e620000008800 */
[----:B------:R-:W-:Y:S01]  /*0550*/  UMOV UR5, 0x400 ;  /* 0x0000040000057882 */ /* 0x000fe20000000000 */
[----:B------:R-:W-:Y:S01]  /*0560*/  UMOV UR8, 0x1 ;  /* 0x0000000100087882 */ /* 0x000fe20000000000 */
[----:B------:R-:W-:Y:S01]  /*0570*/  UMOV UR6, 0x3 ;  /* 0x0000000300067882 */ /* 0x000fe20000000000 */
[----:B------:R-:W-:-:S04]  /*0580*/  UIADD3 UR8, UPT, UPT, -UR8, 0x100000, URZ ;  /* 0x0010000008087890 */ /* 0x000fc8000fffe1ff */
[----:B------:R-:W-:Y:S02]  /*0590*/  USHF.L.U32 UR9, UR8, 0xb, URZ ;  /* 0x0000000b08097899 */ /* 0x000fe400080006ff */
[----:B------:R-:W-:Y:S02]  /*05a0*/  USHF.L.U32 UR8, UR8, 0x1, URZ ;  /* 0x0000000108087899 */ /* 0x000fe400080006ff */
[----:B------:R-:W-:-:S04]  /*05b0*/  UIADD3 UR6, UPT, UPT, -UR6, 0x100000, URZ ;  /* 0x0010000006067890 */ /* 0x000fc8000fffe1ff */
[----:B------:R-:W-:Y:S02]  /*05c0*/  USHF.L.U32 UR7, UR6, 0xb, URZ ;  /* 0x0000000b06077899 */ /* 0x000fe400080006ff */
[----:B------:R-:W-:Y:S01]  /*05d0*/  USHF.L.U32 UR6, UR6, 0x1, URZ ;  /* 0x0000000106067899 */ /* 0x000fe200080006ff */
[----:B------:R-:W-:Y:S01]  /*05e0*/  ELECT P0, URZ, PT ;  /* 0x0000000000ff782f */ /* 0x000fe20003800000 */
[----:B-1----:R-:W-:Y:S01]  /*05f0*/  ULEA UR4, UR4, UR5, 0x18 ;  /* 0x0000000504047291 */ /* 0x002fe2000f8ec0ff */
[----:B------:R-:W1:Y:S11]  /*0600*/  FENCE.VIEW.ASYNC.S ;  /* 0x00000000000073c6 */ /* 0x000e760000000000 */
[----:B-1----:R1:W3:Y:S01]  /*0610*/  SYNCS.EXCH.64 URZ, [UR4], UR8 ;  /* 0x0000000804ff75b2 */ /* 0x0022e20008000100 */
[----:B------:R1:W4:Y:S01]  /*0620*/  SYNCS.EXCH.64 URZ, [UR4+0x20], UR6 ;  /* 0x0000200604ff75b2 */ /* 0x0003220008000100 */
[----:B------:R1:W1:Y:S01]  /*0630*/  SYNCS.EXCH.64 URZ, [UR4+0x8], UR8 ;  /* 0x0000080804ff75b2 */ /* 0x0002620008000100 */
[----:B------:R1:W1:Y:S01]  /*0640*/  SYNCS.EXCH.64 URZ, [UR4+0x28], UR6 ;  /* 0x0000280604ff75b2 */ /* 0x0002620008000100 */
[----:B------:R1:W1:Y:S01]  /*0650*/  SYNCS.EXCH.64 URZ, [UR4+0x10], UR8 ;  /* 0x0000100804ff75b2 */ /* 0x0002620008000100 */
[----:B------:R1:W1:Y:S01]  /*0660*/  SYNCS.EXCH.64 URZ, [UR4+0x30], UR6 ;  /* 0x0000300604ff75b2 */ /* 0x0002620008000100 */
[----:B------:R1:W1:Y:S01]  /*0670*/  SYNCS.EXCH.64 URZ, [UR4+0x18], UR8 ;  /* 0x0000180804ff75b2 */ /* 0x0002620008000100 */
[----:B------:R1:W1:Y:S01]  /*0680*/  SYNCS.EXCH.64 URZ, [UR4+0x38], UR6 ;  /* 0x0000380604ff75b2 */ /* 0x0002620008000100 */
[----:B------:R-:W-:Y:S01]  /*0690*/  NOP ;  /* 0x0000000000007918 */ /* 0x000fe20000000000 */
.L_x_9:
[----:B------:R-:W2:Y:S01]  /*06a0*/  SHFL.IDX PT, R2, R64, RZ, 0x1f ;  /* 0x00001fff40027589 */ /* 0x000ea200000e0000 */
[----:B------:R-:W-:Y:S01]  /*06b0*/  NOP ;  /* 0x0000000000007918 */ /* 0x000fe20000000000 */
[----:B--2---:R-:W-:-:S13]  /*06c0*/  ISETP.NE.AND P0, PT, R2, 0x1, PT ;  /* 0x000000010200780c */ /* 0x004fda0003f05270 */
[----:B------:R-:W-:Y:S05]  /*06d0*/  @P0 BRA `(.L_x_10) ;  /* 0x0000000000580947 */ /* 0x000fea0003800000 */
[----:B-1----:R-:W1:Y:S01]  /*06e0*/  S2UR UR4, SR_CgaCtaId ;  /* 0x00000000000479c3 */ /* 0x002e620000008800 */
        /* <DEDUP_REMOVED lines=12> */
[----:B-1----:R2:W1:Y:S01]  /*07b0*/  SYNCS.EXCH.64 URZ, [UR4+0x40], UR8 ;  /* 0x0000400804ff75b2 */ /* 0x0024620008000100 */
[----:B------:R2:W1:Y:S01]  /*07c0*/  SYNCS.EXCH.64 URZ, [UR4+0x60], UR6 ;  /* 0x0000600604ff75b2 */ /* 0x0004620008000100 */
[----:B------:R2:W1:Y:S01]  /*07d0*/  SYNCS.EXCH.64 URZ, [UR4+0x48], UR8 ;  /* 0x0000480804ff75b2 */ /* 0x0004620008000100 */
[----:B------:R2:W1:Y:S01]  /*07e0*/  SYNCS.EXCH.64 URZ, [UR4+0x68], UR6 ;  /* 0x0000680604ff75b2 */ /* 0x0004620008000100 */
[----:B------:R2:W1:Y:S01]  /*07f0*/  SYNCS.EXCH.64 URZ, [UR4+0x50], UR8 ;  /* 0x0000500804ff75b2 */ /* 0x0004620008000100 */
[----:B------:R2:W1:Y:S01]  /*0800*/  SYNCS.EXCH.64 URZ, [UR4+0x70], UR6 ;  /* 0x0000700604ff75b2 */ /* 0x0004620008000100 */
[----:B------:R2:W1:Y:S01]  /*0810*/  SYNCS.EXCH.64 URZ, [UR4+0x58], UR8 ;  /* 0x0000580804ff75b2 */ /* 0x0004620008000100 */
[----:B------:R2:W1:Y:S02]  /*0820*/  SYNCS.EXCH.64 URZ, [UR4+0x78], UR6 ;  /* 0x0000780604ff75b2 */ /* 0x0004640008000100 */
[----:B--2---:R-:W-:Y:S01]  /*0830*/  NOP ;  /* 0x0000000000007918 */ /* 0x004fe20000000000 */
.L_x_10:
[----:B------:R-:W2:Y:S01]  /*0840*/  SHFL.IDX PT, R2, R64, RZ, 0x1f ;  /* 0x00001fff40027589 */ /* 0x000ea200000e0000 */
[----:B------:R-:W-:Y:S01]  /*0850*/  NOP ;  /* 0x0000000000007918 */ /* 0x000fe20000000000 */
[----:B--2---:R-:W-:-:S13]  /*0860*/  ISETP.NE.AND P0, PT, R2, 0x3, PT ;  /* 0x000000030200780c */ /* 0x004fda0003f05270 */
[----:B------:R-:W-:Y:S05]  /*0870*/  @P0 BRA `(.L_x_11) ;  /* 0x0000000000300947 */ /* 0x000fea0003800000 */
[----:B-1----:R-:W1:Y:S01]  /*0880*/  S2UR UR4, SR_CgaCtaId ;  /* 0x00000000000479c3 */ /* 0x002e620000008800 */
[----:B------:R-:W-:Y:S01]  /*0890*/  UMOV UR6, 0x400 ;  /* 0x0000040000067882 */ /* 0x000fe20000000000 */
[----:B------:R-:W-:Y:S01]  /*08a0*/  UMOV UR5, 0x20 ;  /* 0x0000002000057882 */ /* 0x000fe20000000000 */
[----:B------:R-:W-:Y:S01]  /*08b0*/  ELECT P0, URZ, PT ;  /* 0x0000000000ff782f */ /* 0x000fe20003800000 */
[----:B-1----:R-:W-:Y:S02]  /*08c0*/  ULEA UR6, UR4, UR6, 0x18 ;  /* 0x0000000604067291 */ /* 0x002fe4000f8ec0ff */
[----:B------:R-:W-:-:S04]  /*08d0*/  UIADD3 UR4, UPT, UPT, -UR5, 0x100000, URZ ;  /* 0x0010000005047890 */ /* 0x000fc8000fffe1ff */
[----:B------:R-:W-:Y:S02]  /*08e0*/  USHF.L.U32 UR5, UR4, 0xb, URZ ;  /* 0x0000000b04057899 */ /* 0x000fe400080006ff */
[----:B------:R-:W-:Y:S01]  /*08f0*/  USHF.L.U32 UR4, UR4, 0x1, URZ ;  /* 0x0000000104047899 */ /* 0x000fe200080006ff */
[----:B------:R-:W1:Y:S11]  /*0900*/  FENCE.VIEW.ASYNC.S ;  /* 0x00000000000073c6 */ /* 0x000e760000000000 */
[----:B-1----:R2:W1:Y:S01]  /*0910*/  SYNCS.EXCH.64 URZ, [UR6+0x80], UR4 ;  /* 0x0000800406ff75b2 */ /* 0x0024620008000100 */
[----:B------:R2:W1:Y:S02]  /*0920*/  SYNCS.EXCH.64 URZ, [UR6+0x88], UR4 ;  /* 0x0000880406ff75b2 */ /* 0x0004640008000100 */
[----:B--2---:R-:W-:Y:S01]  /*0930*/  NOP ;  /* 0x0000000000007918 */ /* 0x004fe20000000000 */
.L_x_11:
[----:B------:R-:W2:Y:S01]  /*0940*/  SHFL.IDX PT, R2, R64, RZ, 0x1f ;  /* 0x00001fff40027589 */ /* 0x000ea200000e0000 */
[----:B------:R-:W-:Y:S01]  /*0950*/  NOP ;  /* 0x0000000000007918 */ /* 0x000fe20000000000 */
[----:B--2---:R-:W-:-:S13]  /*0960*/  ISETP.NE.AND P0, PT, R2, 0x4, PT ;  /* 0x000000040200780c */ /* 0x004fda0003f05270 */
[----:B------:R-:W-:Y:S05]  /*0970*/  @P0 BRA `(.L_x_12) ;  /* 0x00000000004c0947 */ /* 0x000fea0003800000 */
[----:B-1----:R-:W1:Y:S01]  /*0980*/  S2UR UR6, SR_CgaCtaId ;  /* 0x00000000000679c3 */ /* 0x002e620000008800 */
[----:B------:R-:W-:Y:S01]  /*0990*/  UMOV UR4, 0x3a0 ;  /* 0x000003a000047882 */ /* 0x000fe20000000000 */
[----:B------:R-:W-:Y:S01]  /*09a0*/  UMOV UR5, 0x400 ;  /* 0x0000040000057882 */ /* 0x000fe20000000000 */
[----:B------:R-:W-:Y:S01]  /*09b0*/  USEL UR4, UR4, 0x320, UP3 ;  /* 0x0000032004047887 */ /* 0x000fe20009800000 */
[----:B------:R-:W-:Y:S01]  /*09c0*/  UMOV UR8, 0x1 ;  /* 0x0000000100087882 */ /* 0x000fe20000000000 */
[----:B------:R-:W-:Y:S01]  /*09d0*/  ELECT P0, URZ, PT ;  /* 0x0000000000ff782f */ /* 0x000fe20003800000 */
[----:B------:R-:W-:-:S04]  /*09e0*/  UIADD3 UR8, UPT, UPT, -UR8, 0x100000, URZ ;  /* 0x0010000008087890 */ /* 0x000fc8000fffe1ff */
[----:B------:R-:W-:Y:S02]  /*09f0*/  USHF.L.U32 UR9, UR8, 0xb, URZ ;  /* 0x0000000b08097899 */ /* 0x000fe400080006ff */
[----:B------:R-:W-:Y:S02]  /*0a00*/  USHF.L.U32 UR8, UR8, 0x1, URZ ;  /* 0x0000000108087899 */ /* 0x000fe400080006ff */
[----:B-1----:R-:W-:Y:S02]  /*0a10*/  ULEA UR6, UR6, UR5, 0x18 ;  /* 0x0000000506067291 */ /* 0x002fe4000f8ec0ff */
[----:B------:R-:W-:-:S04]  /*0a20*/  UIADD3 UR4, UPT, UPT, -UR4, 0x100000, URZ ;  /* 0x0010000004047890 */ /* 0x000fc8000fffe1ff */
[----:B------:R-:W-:Y:S02]  /*0a30*/  USHF.L.U32 UR5, UR4, 0xb, URZ ;  /* 0x0000000b04057899 */ /* 0x000fe400080006ff */
[----:B------:R-:W-:Y:S01]  /*0a40*/  USHF.L.U32 UR4, UR4, 0x1, URZ ;  /* 0x0000000104047899 */ /* 0x000fe200080006ff */
[----:B------:R-:W1:Y:S03]  /*0a50*/  FENCE.VIEW.ASYNC.S ;  /* 0x00000000000073c6 */ /* 0x000e660000000000 */
[----:B-1----:R2:W1:Y:S08]  /*0a60*/  SYNCS.EXCH.64 URZ, [UR6+0x90], UR8 ;  /* 0x0000900806ff75b2 */ /* 0x0024700008000100 */
[----:B------:R2:W1:Y:S01]  /*0a70*/  SYNCS.EXCH.64 URZ, [UR6+0xa0], UR4 ;  /* 0x0000a00406ff75b2 */ /* 0x0004620008000100 */
[----:B------:R2:W1:Y:S01]  /*0a80*/  SYNCS.EXCH.64 URZ, [UR6+0x98], UR8 ;  /* 0x0000980806ff75b2 */ /* 0x0004620008000100 */
[----:B------:R2:W1:Y:S02]  /*0a90*/  SYNCS.EXCH.64 URZ, [UR6+0xa8], UR4 ;  /* 0x0000a80406ff75b2 */ /* 0x0004640008000100 */
[----:B--2---:R-:W-:Y:S01]  /*0aa0*/  NOP ;  /* 0x0000000000007918 */ /* 0x004fe20000000000 */
.L_x_12:
        /* <DEDUP_REMOVED lines=26> */
.L_x_13:
[----:B------:R-:W2:Y:S01]  /*0c50*/  SHFL.IDX PT, R2, R64, RZ, 0x1f ;  /* 0x00001fff40027589 */ /* 0x000ea200000e0000 */
[----:B------:R-:W-:Y:S01]  /*0c60*/  NOP ;  /* 0x0000000000007918 */ /* 0x000fe20000000000 */
[----:B--2---:R-:W-:-:S13]  /*0c70*/  ISETP.NE.AND P0, PT, R2, 0x3, PT ;  /* 0x000000030200780c */ /* 0x004fda0003f05270 */
[----:B------:R-:W-:Y:S05]  /*0c80*/  @P0 BRA `(.L_x_14) ;  /* 0x0000000000380947 */ /* 0x000fea0003800000 */
[----:B------:R-:W2:Y:S01]  /*0c90*/  S2UR UR5, SR_CgaCtaId ;  /* 0x00000000000579c3 */ /* 0x000ea20000008800 */
[----:B-1----:R-:W-:Y:S01]  /*0ca0*/  UMOV UR4, 0x400 ;  /* 0x0000040000047882 */ /* 0x002fe20000000000 */
[----:B------:R-:W-:Y:S01]  /*0cb0*/  UMOV UR6, 0x20 ;  /* 0x0000002000067882 */ /* 0x000fe20000000000 */
[----:B------:R-:W-:Y:S01]  /*0cc0*/  ELECT P0, URZ, PT ;  /* 0x0000000000ff782f */ /* 0x000fe20003800000 */
[----:B------:R-:W-:-:S04]  /*0cd0*/  UIADD3 UR6, UPT, UPT, -UR6, 0x100000, URZ ;  /* 0x0010000006067890 */ /* 0x000fc8000fffe1ff */
[----:B------:R-:W-:Y:S02]  /*0ce0*/  USHF.L.U32 UR7, UR6, 0xb, URZ ;  /* 0x0000000b06077899 */ /* 0x000fe400080006ff */
[----:B------:R-:W-:Y:S02]  /*0cf0*/  USHF.L.U32 UR6, UR6, 0x1, URZ ;  /* 0x0000000106067899 */ /* 0x000fe400080006ff */
[----:B--2---:R-:W-:Y:S01]  /*0d00*/  ULEA UR4, UR5, UR4, 0x18 ;  /* 0x0000000405047291 */ /* 0x004fe2000f8ec0ff */
[----:B------:R-:W1:Y:S11]  /*0d10*/  FENCE.VIEW.ASYNC.S ;  /* 0x00000000000073c6 */ /* 0x000e760000000000 */
[----:B-1----:R2:W1:Y:S01]  /*0d20*/  SYNCS.EXCH.64 URZ, [UR4+0xf0], UR6 ;  /* 0x0000f00604ff75b2 */ /* 0x0024620008000100 */
[----:B------:R2:W1:Y:S01]  /*0d30*/  SYNCS.EXCH.64 URZ, [UR4+0x100], UR6 ;  /* 0x0001000604ff75b2 */ /* 0x0004620008000100 */
[----:B------:R2:W1:Y:S01]  /*0d40*/  SYNCS.EXCH.64 URZ, [UR4+0xf8], UR6 ;  /* 0x0000f80604ff75b2 */ /* 0x0004620008000100 */
[----:B------:R2:W1:Y:S02]  /*0d50*/  SYNCS.EXCH.64 URZ, [UR4+0x108], UR6 ;  /* 0x0001080604ff75b2 */ /* 0x0004640008000100 */
[----:B--2---:R-:W-:Y:S01]  /*0d60*/  NOP ;  /* 0x0000000000007918 */ /* 0x004fe20000000000 */
.L_x_14:
[----:B-1----:R-:W1:Y:S01]  /*0d70*/  LDCU UR4, c[0x0][0x36c] ;  /* 0x00006d80ff0477ac */ /* 0x002e620008000800 */
[----:B------:R-:W-:Y:S01]  /*0d80*/  ISETP.NE.OR P3, PT, R0, 0x2, !P3 ;  /* 0x000000020000780c */ /* 0x000fe20005f65670 */
[----:B------:R-:W-:Y:S01]  /*0d90*/  NOP ;  /* 0x0000000000007918 */ /* 0x000fe20000000000 */
[----:B------:R-:W-:Y:S01]  /*0da0*/  LOP3.LUT R0, R76, 0x1f, RZ, 0xc0, !PT ;  /* 0x0000001f4c007812 */ /* 0x000fe200078ec0ff */
[----:B------:R-:W-:Y:S02]  /*0db0*/  UISETP.NE.AND UP4, UPT, UR17, URZ, UPT ;  /* 0x000000ff1100728c */ /* 0x000fe4000bf85270 */
[----:B-1----:R-:W-:-:S09]  /*0dc0*/  UISETP.EQ.U32.AND UP5, UPT, UR4, 0x1, UPT ;  /* 0x000000010400788c */ /* 0x002fd2000bfa2070 */
[----:B------:R-:W-:Y:S05]  /*0dd0*/  BRA.U !UP5, `(.L_x_15) ;  /* 0x000000010d087547 */ /* 0x000fea000b800000 */
[----:B---34-:R-:W-:Y:S01]  /*0de0*/  UCGABAR_ARV ;  /* 0x00000000000079c7 */ /* 0x018fe20008000000 */
[----:B------:R-:W-:Y:S05]  /*0df0*/  BRA `(.L_x_16) ;  /* 0x0000000000047947 */ /* 0x000fea0003800000 */
.L_x_15:
[----:B---34-:R-:W-:Y:S01]  /*0e00*/  NOP ;  /* 0x0000000000007918 */ /* 0x018fe20000000000 */
.L_x_16:
[----:B------:R-:W1:Y:S01]  /*0e10*/  S2UR UR16, SR_CTAID.X ;  /* 0x00000000001079c3 */ /* 0x000e620000002500 */
[----:B------:R-:W-:-:S05]  /*0e20*/  CS2R.32 R66, SR_CgaSize ;  /* 0x0000000000427805 */ /* 0x000fca0000008a00 */
[----:B------:R-:W-:-:S05]  /*0e30*/  IMAD R66, R66, -0xa0, RZ ;  /* 0xffffff6042427824 */ /* 0x000fca00078e02ff */
[----:B------:R-:W-:-:S14]  /*0e40*/  R2UR UR5, R66 ;  /* 0x00000000420572ca */ /* 0x000fdc00000e0000 */
[----:B------:R-:W2:Y:S01]  /*0e50*/  LDCU UR5, c[0x0][UR5+0x2b0] ;  /* 0x00005600050577ac */ /* 0x000ea20008000800 */
[----:B------:R-:W-:-:S05]  /*0e60*/  CS2R.32 R66, SR_CgaSize ;  /* 0x0000000000427805 */ /* 0x000fca0000008a00 */
[----:B------:R-:W-:-:S05]  /*0e70*/  IMAD R66, R66, -0xa0, RZ ;  /* 0xffffff6042427824 */ /* 0x000fca00078e02ff */
[----:B------:R-:W-:-:S14]  /*0e80*/  R2UR UR4, R66 ;  /* 0x00000000420472ca */ /* 0x000fdc00000e0000 */
[----:B------:R-:W3:Y:S01]  /*0e90*/  LDCU UR4, c[0x0][UR4+0x2b4] ;  /* 0x00005680040477ac */ /* 0x000ee20008000800 */
[----:B------:R-:W4:Y:S01]  /*0ea0*/  S2UR UR20, SR_CTAID.Y ;  /* 0x00000000001479c3 */ /* 0x000f220000002600 */
[----:B------:R-:W-:-:S05]  /*0eb0*/  CS2R.32 R66, SR_CgaSize ;  /* 0x0000000000427805 */ /* 0x000fca0000008a00 */
[----:B------:R-:W-:-:S05]  /*0ec0*/  IMAD R66, R66, -0xa0, RZ ;  /* 0xffffff6042427824 */ /* 0x000fca00078e02ff */
[----:B------:R-:W-:-:S14]  /*0ed0*/  R2UR UR7, R66 ;  /* 0x00000000420772ca */ /* 0x000fdc00000e0000 */
[----:B------:R-:W3:Y:S01]  /*0ee0*/  LDCU UR7, c[0x0][UR7+0x2a0] ;  /* 0x00005400070777ac */ /* 0x000ee20008000800 */
[----:B------:R-:W-:-:S05]  /*0ef0*/  CS2R.32 R66, SR_CgaSize ;  /* 0x0000000000427805 */ /* 0x000fca0000008a00 */
[----:B------:R-:W-:-:S05]  /*0f00*/  IMAD R66, R66, -0xa0, RZ ;  /* 0xffffff6042427824 */ /* 0x000fca00078e02ff */
[----:B------:R-:W-:-:S14]  /*0f10*/  R2UR UR8, R66 ;  /* 0x00000000420872ca */ /* 0x000fdc00000e0000 */
[----:B------:R-:W3:Y:S01]  /*0f20*/  LDCU UR8, c[0x0][UR8+0x2a4] ;  /* 0x00005480080877ac */ /* 0x000ee20008000800 */
[----:B------:R-:W3:Y:S01]  /*0f30*/  S2UR UR9, SR_CgaCtaId ;  /* 0x00000000000979c3 */ /* 0x000ee20000008800 */
[----:B------:R-:W3:Y:S01]  /*0f40*/  LDCU UR21, c[0x0][0xb24] ;  /* 0x00016480ff1577ac */ /* 0x000ee20008000800 */
[----:B------:R-:W3:Y:S01]  /*0f50*/  LDCU UR42, c[0x0][0xb24] ;  /* 0x00016480ff2a77ac */ /* 0x000ee20008000800 */
[----:B-1----:R-:W-:Y:S01]  /*0f60*/  I2FP.F32.U32 R3, UR16 ;  /* 0x0000001000037c45 */ /* 0x002fe20008201000 */
[----:B------:R-:W1:Y:S04]  /*0f70*/  LDCU UR29, c[0x0][0xb30] ;  /* 0x00016600ff1d77ac */ /* 0x000e680008000800 */
[----:B--2---:R-:W-:Y:S01]  /*0f80*/  FMUL R3, R3, UR5 ;  /* 0x0000000503037c20 */ /* 0x004fe20008400000 */
[----:B------:R-:W-:Y:S01]  /*0f90*/  UMOV UR34, 0x5 ;  /* 0x0000000500227882 */ /* 0x000fe20000000000 */
[----:B----4-:R-:W-:-:S04]  /*0fa0*/  I2FP.F32.U32 R2, UR20 ;  /* 0x0000001400027c45 */ /* 0x010fc80008201000 */
[----:B------:R-:W2:Y:S01]  /*0fb0*/  F2I.U32.TRUNC.NTZ R3, R3 ;  /* 0x0000000300037305 */ /* 0x000ea2000020f000 */
[----:B---3--:R-:W-:Y:S01]  /*0fc0*/  FMUL R2, R2, UR4 ;  /* 0x0000000402027c20 */ /* 0x008fe20008400000 */
[----:B------:R-:W-:Y:S02]  /*0fd0*/  ULOP3.LUT UR5, UR9, 0x2, URZ, 0xc0, !UPT ;  /* 0x0000000209057892 */ /* 0x000fe4000f8ec0ff */
[----:B------:R-:W-:-:S04]  /*0fe0*/  ULOP3.LUT UR50, UR9, 0x1, URZ, 0xc0, !UPT ;  /* 0x0000000109327892 */ /* 0x000fc8000f8ec0ff */
[----:B------:R-:W3:Y:S01]  /*0ff0*/  F2I.U32.TRUNC.NTZ R2, R2 ;  /* 0x0000000200027305 */ /* 0x000ee2000020f000 */
[----:B------:R-:W-:Y:S02]  /*1000*/  UISETP.GT.U32.AND UP0, UPT, UR5, 0xffff, UPT ;  /* 0x0000ffff0500788c */ /* 0x000fe4000bf04070 */
[----:B------:R-:W-:Y:S02]  /*1010*/  UISETP.GT.U32.AND UP1, UPT, UR50, 0xffff, UPT ;  /* 0x0000ffff3200788c */ /* 0x000fe4000bf24070 */
[----:B------:R-:W-:Y:S01]  /*1020*/  USEL UR26, UR5, 0xffff, !UP0 ;  /* 0x0000ffff051a7887 */ /* 0x000fe2000c000000 */
[----:B--2---:R-:W-:Y:S01]  /*1030*/  R2UR UR4, R3 ;  /* 0x00000000030472ca */ /* 0x004fe200000e0000 */
[----:B------:R-:W-:Y:S02]  /*1040*/  USHF.R.U32.HI UR32, URZ, 0x1, UR9 ;  /* 0x00000001ff207899 */ /* 0x000fe40008011609 */
[----:B------:R-:W-:Y:S02]  /*1050*/  USHF.L.U32 UR31, UR9, 0x9, URZ ;  /* 0x00000009091f7899 */ /* 0x000fe400080006ff */
[----:B------:R-:W-:-:S02]  /*1060*/  USHF.L.U32 UR30, UR9, 0xb, URZ ;  /* 0x0000000b091e7899 */ /* 0x000fc400080006ff */
[----:B------:R-:W-:Y:S01]  /*1070*/  USEL UR27, UR50, 0xffff, !UP1 ;  /* 0x0000ffff321b7887 */ /* 0x000fe2000c800000 */
[----:B---3--:R-:W-:Y:S02]  /*1080*/  R2UR UR6, R2 ;  /* 0x00000000020672ca */ /* 0x008fe400000e0000 */
[----:B------:R-:W-:-:S03]  /*1090*/  PRMT R2, RZ, 0x7610, R2 ;  /* 0x00007610ff027816 */ /* 0x000fc60000000002 */
[----:B------:R-:W-:-:S04]  /*10a0*/  UIADD3 UR5, UPT, UPT, -UR4, URZ, URZ ;  /* 0x000000ff04057290 */ /* 0x000fc8000fffe1ff */
[----:B------:R-:W-:-:S04]  /*10b0*/  UIMAD UR5, UR7, UR5, UR16 ;  /* 0x00000005070572a4 */ /* 0x000fc8000f8e0210 */
[----:B------:R-:W-:Y:S02]  /*10c0*/  UIADD3 UR4, UPT, UPT, -UR6, URZ, URZ ;  /* 0x000000ff06047290 */ /* 0x000fe4000fffe1ff */
[----:B------:R-:W-:Y:S02]  /*10d0*/  IMAD.U32 R66, RZ, RZ, UR5 ;  /* 0x00000005ff427e24 */ /* 0x000fe4000f8e00ff */
[----:B------:R-:W-:-:S06]  /*10e0*/  UIMAD UR4, UR8, UR4, UR20 ;  /* 0x00000004080472a4 */ /* 0x000fcc000f8e0214 */
[----:B------:R-:W-:Y:S01]  /*10f0*/  IMAD.U32 R65, RZ, RZ, UR4 ;  /* 0x00000004ff417e24 */ /* 0x000fe2000f8e00ff */
[----:B-1----:R-:W-:Y:S06]  /*1100*/  BRA.U UP4, `(.L_x_17) ;  /* 0x0000000104447547 */ /* 0x002fec000b800000 */
[----:B------:R-:W-:Y:S02]  /*1110*/  R2UR UR4, R65 ;  /* 0x00000000410472ca */ /* 0x000fe400000e0000 */
[----:B------:R-:W-:-:S11]  /*1120*/  R2UR UR6, R66 ;  /* 0x00000000420672ca */ /* 0x000fd600000e0000 */
[----:B------:R-:W-:Y:S02]  /*1130*/  UISETP.NE.AND UP0, UPT, UR4, URZ, UPT ;  /* 0x000000ff0400728c */ /* 0x000fe4000bf05270 */
[----:B------:R-:W-:Y:S02]  /*1140*/  UISETP.NE.AND UP1, UPT, UR4, 0x1, UPT ;  /* 0x000000010400788c */ /* 0x000fe4000bf25270 */
[----:B------:R-:W-:Y:S02]  /*1150*/  UISETP.NE.AND UP2, UPT, UR6, URZ, UP0 ;  /* 0x000000ff0600728c */ /* 0x000fe40008745270 */
[----:B------:R-:W-:Y:S02]  /*1160*/  USEL UR4, URZ, 0x2, UP0 ;  /* 0x00000002ff047887 */ /* 0x000fe40008000000 */
[----:B------:R-:W-:Y:S02]  /*1170*/  USEL UR8, URZ, 0x1, UP2 ;  /* 0x00000001ff087887 */ /* 0x000fe40009000000 */
[----:B------:R-:W-:-:S02]  /*1180*/  UISETP.NE.AND UP2, UPT, UR6, URZ, UPT ;  /* 0x000000ff0600728c */ /* 0x000fc4000bf45270 */
[----:B------:R-:W-:Y:S02]  /*1190*/  USEL UR5, URZ, 0x4, UP1 ;  /* 0x00000004ff057887 */ /* 0x000fe40008800000 */
[----:B------:R-:W-:Y:S02]  /*11a0*/  UISETP.NE.AND UP0, UPT, UR6, 0x1, UPT ;  /* 0x000000010600788c */ /* 0x000fe4000bf05270 */
[----:B------:R-:W-:Y:S02]  /*11b0*/  USEL UR6, URZ, 0x8, UP1 ;  /* 0x00000008ff067887 */ /* 0x000fe40008800000 */
[----:B------:R-:W-:Y:S02]  /*11c0*/  USEL UR7, UR5, 0x4, UP2 ;  /* 0x0000000405077887 */ /* 0x000fe40009000000 */
[----:B------:R-:W-:Y:S02]  /*11d0*/  USEL UR4, UR4, 0x2, UP0 ;  /* 0x0000000204047887 */ /* 0x000fe40008000000 */
[----:B------:R-:W-:-:S02]  /*11e0*/  USEL UR5, UR6, 0x8, UP0 ;  /* 0x0000000806057887 */ /* 0x000fc40008000000 */
[----:B------:R-:W-:-:S04]  /*11f0*/  UIADD3 UR4, UPT, UPT, UR4, UR7, UR8 ;  /* 0x0000000704047290 */ /* 0x000fc8000fffe008 */
[----:B------:R-:W-:-:S06]  /*1200*/  UIADD3 UR4, UPT, UPT, UR4, UR5, URZ ;  /* 0x0000000504047290 */ /* 0x000fcc000fffe0ff */
[----:B------:R-:W-:-:S07]  /*1210*/  IMAD.U32 R2, RZ, RZ, UR4 ;  /* 0x00000004ff027e24 */ /* 0x000fce000f8e00ff */
.L_x_17:
[----:B------:R-:W1:Y:S01]  /*1220*/  S2UR UR36, SR_CTAID.Z ;  /* 0x00000000002479c3 */ /* 0x000e620000002700 */
[----:B------:R-:W-:Y:S01]  /*1230*/  UISETP.GE.AND UP0, UPT, UR21, 0x1, UPT ;  /* 0x000000011500788c */ /* 0x000fe2000bf06270 */
[----:B------:R-:W-:-:S08]  /*1240*/  UMOV UR33, 0x3 ;  /* 0x0000000300217882 */ /* 0x000fd00000000000 */
[----:B------:R-:W-:Y:S05]  /*1250*/  BRA.U !UP0, `(.L_x_18) ;  /* 0x0000000108d47547 */ /* 0x000fea000b800000 */
[----:B------:R-:W2:Y:S01]  /*1260*/  LDCU.128 UR12, c[0x0][0xb10] ;  /* 0x00016200ff0c77ac */ /* 0x000ea20008000c00 */
[----:B------:R-:W3:Y:S01]  /*1270*/  LDCU UR6, c[0x0][0x370] ;  /* 0x00006e00ff0677ac */ /* 0x000ee20008000800 */
[----:B------:R-:W4:Y:S01]  /*1280*/  LDCU UR5, c[0x0][0x374] ;  /* 0x00006e80ff0577ac */ /* 0x000f220008000800 */
[----:B------:R-:W1:Y:S01]  /*1290*/  LDCU UR28, c[0x0][0xb0c] ;  /* 0x00016180ff1c77ac */ /* 0x000e620008000800 */
[----:B------:R-:W1:Y:S01]  /*12a0*/  LDCU UR4, c[0x0][0xb20] ;  /* 0x00016400ff0477ac */ /* 0x000e620008000800 */
[----:B------:R-:W1:Y:S01]  /*12b0*/  LDCU.64 UR8, c[0x0][0xb28] ;  /* 0x00016500ff0877ac */ /* 0x000e620008000a00 */
[----:B--2---:R-:W-:Y:S02]  /*12c0*/  UISETP.NE.AND UP0, UPT, UR14, 0x1, UPT ;  /* 0x000000010e00788c */ /* 0x004fe4000bf05270 */
[----:B----4-:R-:W-:Y:S02]  /*12d0*/  UIMAD.WIDE.U32 UR10, UR5, UR15, URZ ;  /* 0x0000000f050a72a5 */ /* 0x010fe4000f8e00ff */
[----:B---3--:R-:W-:-:S02]  /*12e0*/  UIMAD.WIDE.U32 UR22, UR6, UR12, URZ ;  /* 0x0000000c061672a5 */ /* 0x008fc4000f8e00ff */
[----:B-1----:R-:W-:Y:S02]  /*12f0*/  UISETP.NE.AND UP1, UPT, UR28, 0x1, UPT ;  /* 0x000000011c00788c */ /* 0x002fe4000bf25270 */
[----:B------:R-:W-:Y:S01]  /*1300*/  UISETP.NE.AND UP2, UPT, UR21, 0x1, UPT ;  /* 0x000000011500788c */ /* 0x000fe2000bf45270 */
[----:B------:R-:W-:Y:S02]  /*1310*/  UMOV UR10, UR11 ;  /* 0x0000000b000a7c82 */ /* 0x000fe40008000000 */
[----:B------:R-:W-:Y:S01]  /*1320*/  UMOV UR22, UR23 ;  /* 0x0000001700167c82 */ /* 0x000fe20008000000 */
[----:B------:R-:W-:Y:S02]  /*1330*/  @UP0 USHF.R.U32.HI UR5, URZ, UR4, UR10 ;  /* 0x00000004ff050299 */ /* 0x000fe4000801160a */
[----:B------:R-:W-:Y:S02]  /*1340*/  UIMAD.WIDE.U32 UR24, UR20, UR15, URZ ;  /* 0x0000000f141872a5 */ /* 0x000fe4000f8e00ff */
[----:B------:R-:W-:-:S02]  /*1350*/  UIMAD.WIDE.U32 UR10, UR5, UR8, URZ ;  /* 0x00000008050a72a5 */ /* 0x000fc4000f8e00ff */
[----:B------:R-:W-:Y:S02]  /*1360*/  @UP1 USHF.R.U32.HI UR6, URZ, UR13, UR22 ;  /* 0x0000000dff061299 */ /* 0x000fe40008011616 */
[----:B------:R-:W-:Y:S02]  /*1370*/  UIMAD.WIDE.U32 UR18, UR16, UR12, URZ ;  /* 0x0000000c101272a5 */ /* 0x000fe4000f8e00ff */
[----:B------:R-:W-:Y:S01]  /*1380*/  UIMAD.WIDE.U32 UR22, UR6, UR8, URZ ;  /* 0x00000008061672a5 */ /* 0x000fe2000f8e00ff */
[----:B------:R-:W-:Y:S01]  /*1390*/  UMOV UR24, UR25 ;  /* 0x0000001900187c82 */ /* 0x000fe20008000000 */
[----:B------:R-:W-:Y:S01]  /*13a0*/  UMOV UR10, UR11 ;  /* 0x0000000b000a7c82 */ /* 0x000fe20008000000 */
[----:B------:R-:W-:Y:S02]  /*13b0*/  USHF.R.U32.HI UR24, URZ, UR4, UR24 ;  /* 0x00000004ff187299 */ /* 0x000fe40008011618 */
[----:B------:R-:W-:Y:S02]  /*13c0*/  @UP2 USHF.R.U32.HI UR5, URZ, UR9, UR10 ;  /* 0x00000009ff052299 */ /* 0x000fe4000801160a */
[----:B------:R-:W-:Y:S01]  /*13d0*/  UMOV UR7, UR23 ;  /* 0x0000001700077c82 */ /* 0x000fe20008000000 */
[----:B------:R-:W-:Y:S01]  /*13e0*/  UMOV UR18, UR19 ;  /* 0x0000001300127c82 */ /* 0x000fe20008000000 */
[----:B------:R-:W-:-:S02]  /*13f0*/  @UP2 USHF.R.U32.HI UR6, URZ, UR9, UR7 ;  /* 0x00000009ff062299 */ /* 0x000fc40008011607 */
[----:B------:R-:W-:Y:S02]  /*1400*/  USHF.R.U32.HI UR18, URZ, UR13, UR18 ;  /* 0x0000000dff127299 */ /* 0x000fe40008011612 */
[----:B------:R-:W-:Y:S02]  /*1410*/  USEL UR4, UR20, UR24, !UP0 ;  /* 0x0000001814047287 */ /* 0x000fe4000c000000 */
[----:B------:R-:W-:Y:S02]  /*1420*/  UIMAD UR7, UR5, UR21, URZ ;  /* 0x00000015050772a4 */ /* 0x000fe4000f8e02ff */
[----:B------:R-:W-:Y:S02]  /*1430*/  USEL UR5, UR16, UR18, !UP1 ;  /* 0x0000001210057287 */ /* 0x000fe4000c800000 */
[----:B------:R-:W-:Y:S02]  /*1440*/  UIMAD UR12, UR6, UR21, URZ ;  /* 0x00000015060c72a4 */ /* 0x000fe4000f8e02ff */
[----:B------:R-:W-:-:S02]  /*1450*/  UISETP.GE.AND UP0, UPT, UR4, UR7, UPT ;  /* 0x000000070400728c */ /* 0x000fc4000bf06270 */
[----:B------:R-:W-:Y:S02]  /*1460*/  UIMAD.WIDE.U32 UR10, UR4, UR8, URZ ;  /* 0x00000008040a72a5 */ /* 0x000fe4000f8e00ff */
[----:B------:R-:W-:Y:S02]  /*1470*/  UISETP.GE.OR UP0, UPT, UR5, UR12, UP0 ;  /* 0x0000000c0500728c */ /* 0x000fe40008706670 */
[----:B------:R-:W-:Y:S02]  /*1480*/  UIMAD.WIDE.U32 UR12, UR5, UR8, URZ ;  /* 0x00000008050c72a5 */ /* 0x000fe4000f8e00ff */
[----:B------:R-:W-:Y:S01]  /*1490*/  UIADD3 UR10, UPT, UPT, -UR4, URZ, URZ ;  /* 0x000000ff040a7290 */ /* 0x000fe2000fffe1ff */
[----:B------:R-:W-:Y:S01]  /*14a0*/  UMOV UR8, UR11 ;  /* 0x0000000b00087c82 */ /* 0x000fe20008000000 */
[----:B------:R-:W-:Y:S02]  /*14b0*/  UIADD3 UR11, UPT, UPT, -UR5, URZ, URZ ;  /* 0x000000ff050b7290 */ /* 0x000fe4000fffe1ff */
[----:B------:R-:W-:-:S03]  /*14c0*/  USHF.R.U32.HI UR8, URZ, UR9, UR8 ;  /* 0x00000009ff087299 */ /* 0x000fc60008011608 */
[----:B------:R-:W-:Y:S01]  /*14d0*/  @!UP0 UMOV UR7, UR13 ;  /* 0x0000000d00078c82 */ /* 0x000fe20008000000 */
[----:B------:R-:W-:Y:S02]  /*14e0*/  UIMAD UR20, UR14, UR10, UR20 ;  /* 0x0000000a0e1472a4 */ /* 0x000fe4000f8e0214 */
[----:B------:R-:W-:Y:S02]  /*14f0*/  USEL UR8, UR4, UR8, !UP2 ;  /* 0x0000000804087287 */ /* 0x000fe4000d000000 */
[----:B------:R-:W-:Y:S02]  /*1500*/  @!UP0 USHF.R.U32.HI UR7, URZ, UR9, UR7 ;  /* 0x00000009ff078299 */ /* 0x000fe40008011607 */
[----:B------:R-:W-:Y:S02]  /*1510*/  UIADD3 UR9, UPT, UPT, -UR8, URZ, URZ ;  /* 0x000000ff08097290 */ /* 0x000fe4000fffe1ff */
[----:B------:R-:W-:Y:S02]  /*1520*/  @!UP0 USEL UR7, UR5, UR7, !UP2 ;  /* 0x0000000705078287 */ /* 0x000fe4000d000000 */
[----:B------:R-:W-:-:S02]  /*1530*/  UIMAD UR9, UR21, UR9, UR4 ;  /* 0x00000009150972a4 */ /* 0x000fc4000f8e0204 */
[----:B------:R-:W-:Y:S02]  /*1540*/  @!UP0 UIADD3 UR8, UPT, UPT, UR8, -UR7, URZ ;  /* 0x8000000708088290 */ /* 0x000fe4000fffe0ff */
[----:B------:R-:W-:Y:S02]  /*1550*/  @!UP0 UIMAD UR6, UR9, UR6, UR7 ;  /* 0x00000006090682a4 */ /* 0x000fe4000f8e0207 */
[----:B------:R-:W-:Y:S02]  /*1560*/  @!UP0 UIMAD UR4, UR8, UR21, UR5 ;  /* 0x00000015080482a4 */ /* 0x000fe4000f8e0205 */
[----:B------:R-:W-:Y:S02]  /*1570*/  UIMAD UR16, UR28, UR11, UR16 ;  /* 0x0000000b1c1072a4 */ /* 0x000fe4000f8e0210 */
[----:B------:R-:W-:Y:S01]  /*1580*/  UIMAD UR20, UR4, UR14, UR20 ;  /* 0x0000000e041472a4 */ /* 0x000fe2000f8e0214 */
[----:B------:R-:W-:Y:S02]  /*1590*/  @!UP0 UMOV UR5, UR6 ;  /* 0x0000000600058c82 */ /* 0x000fe40008000000 */
[----:B------:R-:W-:-:S12]  /*15a0*/  UIMAD UR16, UR5, UR28, UR16 ;  /* 0x0000001c051072a4 */ /* 0x000fd8000f8e0210 */
.L_x_18:
[----:B------:R-:W-:Y:S02]  /*15b0*/  UISETP.NE.AND UP1, UPT, UR29, 0x1, UPT ;  /* 0x000000011d00788c */ /* 0x000fe4000bf25270 */
[----:B------:R-:W-:Y:S02]  /*15c0*/  ULOP3.LUT UR27, UR27, 0xffff, URZ, 0xc0, !UPT ;  /* 0x0000ffff1b1b7892 */ /* 0x000fe4000f8ec0ff */
[----:B------:R-:W-:Y:S02]  /*15d0*/  ULOP3.LUT UR26, UR26, 0xffff, URZ, 0xc0, !UPT ;  /* 0x0000ffff1a1a7892 */ /* 0x000fe4000f8ec0ff */
[----:B------:R-:W-:Y:S02]  /*15e0*/  UISETP.NE.AND UP0, UPT, UR17, 0x2, UPT ;  /* 0x000000021100788c */ /* 0x000fe4000bf05270 */
[----:B------:R-:W-:Y:S02]  /*15f0*/  ULOP3.LUT UR31, UR31, 0x400, URZ, 0xc0, !UPT ;  /* 0x000004001f1f7892 */ /* 0x000fe4000f8ec0ff */
[----:B------:R-:W-:-:S02]  /*1600*/  ULOP3.LUT UR30, UR30, 0x800, URZ, 0xc0, !UPT ;  /* 0x000008001e1e7892 */ /* 0x000fc4000f8ec0ff */
[----:B------:R-:W-:Y:S02]  /*1610*/  USHF.L.U32 UR27, UR34, UR27, URZ ;  /* 0x0000001b221b7299 */ /* 0x000fe400080006ff */
[----:B------:R-:W-:Y:S01]  /*1620*/  USHF.L.U32 UR26, UR33, UR26, URZ ;  /* 0x0000001a211a7299 */ /* 0x000fe200080006ff */
[----:B------:R-:W-:Y:S11]  /*1630*/  BRA.U UP1, `(.L_x_19) ;  /* 0x0000000101447547 */ /* 0x000ff6000b800000 */
[----:B------:R-:W2:Y:S01]  /*1640*/  LDCU.128 UR8, c[0x0][0xb10] ;  /* 0x00016200ff0877ac */ /* 0x000ea20008000c00 */
[----:B------:R-:W3:Y:S01]  /*1650*/  LDCU UR12, c[0x0][0xb0c] ;  /* 0x00016180ff0c77ac */ /* 0x000ee20008000800 */
[----:B------:R-:W4:Y:S01]  /*1660*/  LDCU UR13, c[0x0][0xb20] ;  /* 0x00016400ff0d77ac */ /* 0x000f220008000800 */
[----:B--2---:R-:W-:Y:S02]  /*1670*/  UIMAD.WIDE.U32 UR6, UR16, UR8, URZ ;  /* 0x00000008100672a5 */ /* 0x004fe4000f8e00ff */
[----:B------:R-:W-:Y:S02]  /*1680*/  UIMAD.WIDE.U32 UR4, UR20, UR11, URZ ;  /* 0x0000000b140472a5 */ /* 0x000fe4000f8e00ff */
[----:B---3--:R-:W-:Y:S02]  /*1690*/  UISETP.NE.AND UP2, UPT, UR12, 0x1, UPT ;  /* 0x000000010c00788c */ /* 0x008fe4000bf45270 */
[----:B------:R-:W-:Y:S01]  /*16a0*/  UISETP.NE.AND UP1, UPT, UR10, 0x1, UPT ;  /* 0x000000010a00788c */ /* 0x000fe2000bf25270 */
[----:B------:R-:W-:-:S02]  /*16b0*/  UMOV UR6, UR7 ;  /* 0x0000000700067c82 */ /* 0x000fc40008000000 */
[----:B------:R-:W-:Y:S01]  /*16c0*/  UMOV UR4, UR5 ;  /* 0x0000000500047c82 */ /* 0x000fe20008000000 */
[----:B------:R-:W-:Y:S02]  /*16d0*/  USHF.R.U32.HI UR6, URZ, UR9, UR6 ;  /* 0x00000009ff067299 */ /* 0x000fe40008011606 */
[----:B----4-:R-:W-:Y:S02]  /*16e0*/  USHF.R.U32.HI UR4, URZ, UR13, UR4 ;  /* 0x0000000dff047299 */ /* 0x010fe40008011604 */
[----:B------:R-:W-:Y:S02]  /*16f0*/  USEL UR5, UR16, UR6, !UP2 ;  /* 0x0000000610057287 */ /* 0x000fe4000d000000 */
[----:B------:R-:W-:-:S04]  /*1700*/  USEL UR4, UR20, UR4, !UP1 ;  /* 0x0000000414047287 */ /* 0x000fc8000c800000 */
[----:B------:R-:W-:Y:S02]  /*1710*/  UIADD3 UR6, UPT, UPT, UR5, -UR4, URZ ;  /* 0x8000000405067290 */ /* 0x000fe4000fffe0ff */
[----:B------:R-:W-:Y:S02]  /*1720*/  UIADD3 UR4, UPT, UPT, -UR5, UR4, URZ ;  /* 0x0000000405047290 */ /* 0x000fe4000fffe1ff */
[----:B------:R-:W-:Y:S02]  /*1730*/  UIMAD UR20, UR6, UR10, UR20 ;  /* 0x0000000a061472a4 */ /* 0x000fe4000f8e0214 */
[----:B------:R-:W-:-:S12]  /*1740*/  UIMAD UR16, UR4, UR12, UR16 ;  /* 0x0000000c041072a4 */ /* 0x000fd8000f8e0210 */
.L_x_19:
[----:B------:R-:W-:Y:S05]  /*1750*/  BRA.U !UP5, `(.L_x_20) ;  /* 0x000000010d0c7547 */ /* 0x000fea000b800000 */
[----:B------:R-:W-:Y:S01]  /*1760*/  UCGABAR_WAIT ;  /* 0x0000000000007dc7 */ /* 0x000fe20008000000 */
[----:B------:R-:W-:Y:S01]  /*1770*/  CCTL.IVALL ;  /* 0x00000000ff00798f */ /* 0x000fe20002000000 */
[----:B------:R-:W-:Y:S05]  /*1780*/  BRA `(.L_x_21) ;  /* 0x0000000000047947 */ /* 0x000fea0003800000 */
.L_x_20:
[----:B------:R-:W-:Y:S06]  /*1790*/  BAR.SYNC.DEFER_BLOCKING 0x0 ;  /* 0x0000000000007b1d */ /* 0x000fec0000010000 */
.L_x_21:
[----:B------:R-:W-:Y:S05]  /*17a0*/  BRA.U UP0, `(.L_x_22) ;  /* 0x0000001100dc7547 */ /* 0x000fea000b800000 */
[----:B------:R-:W2:Y:S01]  /*17b0*/  LDCU UR7, c[0x0][0x38c] ;  /* 0x00007180ff0777ac */ /* 0x000ea20008000800 */
[----:B------:R-:W3:Y:S01]  /*17c0*/  S2UR UR8, SR_CgaCtaId ;  /* 0x00000000000879c3 */ /* 0x000ee20000008800 */
[----:B------:R-:W-:Y:S01]  /*17d0*/  PLOP3.LUT P1, PT, PT, PT, UP3, 0x80, 0x8 ;  /* 0x000000000008781c */ /* 0x000fe20003f2f038 */
[----:B------:R-:W-:Y:S01]  /*17e0*/  IMAD.MOV.U32 R12, RZ, RZ, 0x1 ;  /* 0x00000001ff0c7424 */ /* 0x000fe200078e00ff */
[----:B------:R-:W-:Y:S01]  /*17f0*/  UISETP.NE.AND UP0, UPT, UR17, URZ, UPT ;  /* 0x000000ff1100728c */ /* 0x000fe2000bf05270 */
[----:B------:R-:W-:Y:S01]  /*1800*/  ISETP.EQ.OR P2, PT, R0, RZ, P3 ;  /* 0x000000ff0000720c */ /* 0x000fe20001f42670 */
[----:B------:R-:W-:Y:S01]  /*1810*/  UMOV UR21, 0x400 ;  /* 0x0000040000157882 */ /* 0x000fe20000000000 */
[----:B------:R-:W-:Y:S01]  /*1820*/  USHF.L.U32 UR5, UR32, 0x5, URZ ;  /* 0x0000000520057899 */ /* 0x000fe200080006ff */
[----:B------:R-:W-:Y:S01]  /*1830*/  PLOP3.LUT P1, PT, P1, PT, PT, 0x8, 0x80 ;  /* 0x000000000080781c */ /* 0x000fe20000f2e170 */
[----:B------:R-:W-:Y:S01]  /*1840*/  USEL UR25, UR48, 0x2, UP0 ;  /* 0x0000000230197887 */ /* 0x000fe20008000000 */
[----:B------:R-:W-:Y:S01]  /*1850*/  CS2R R10, SRZ ;  /* 0x00000000000a7805 */ /* 0x000fe2000001ff00 */
[----:B------:R-:W-:Y:S01]  /*1860*/  IMAD.MOV.U32 R9, RZ, RZ, RZ ;  /* 0x000000ffff097224 */ /* 0x000fe200078e00ff */
[----:B------:R-:W4:Y:S01]  /*1870*/  LDCU UR43, c[0x0][0x370] ;  /* 0x00006e00ff2b77ac */ /* 0x000f220008000800 */
[----:B------:R-:W-:Y:S01]  /*1880*/  IMAD.MOV.U32 R8, RZ, RZ, 0x1 ;  /* 0x00000001ff087424 */ /* 0x000fe200078e00ff */
[----:B------:R-:W1:Y:S01]  /*1890*/  LDCU.64 UR28, c[0x0][0x348] ;  /* 0x00006900ff1c77ac */ /* 0x000e620008000a00 */
[----:B--2---:R-:W-:-:S02]  /*18a0*/  UIADD3 UR6, UPT, UPT, UR7, 0x1f, URZ ;  /* 0x0000001f07067890 */ /* 0x004fc4000fffe0ff */
[----:B------:R-:W-:Y:S02]  /*18b0*/  UIADD3 UR49, UPT, UPT, UR7, 0x3e, URZ ;  /* 0x0000003e07317890 */ /* 0x000fe4000fffe0ff */
[----:B------:R-:W-:Y:S02]  /*18c0*/  USHF.R.S32.HI UR4, URZ, 0x1f, UR6 ;  /* 0x0000001fff047899 */ /* 0x000fe40008011406 */
[----:B---3--:R-:W-:Y:S02]  /*18d0*/  ULEA UR21, UR8, UR21, 0x18 ;  /* 0x0000001508157291 */ /* 0x008fe4000f8ec0ff */
[----:B------:R-:W-:Y:S02]  /*18e0*/  ULEA.HI UR4, UR4, UR6, URZ, 0x5 ;  /* 0x0000000604047291 */ /* 0x000fe4000f8f28ff */
[----:B------:R-:W-:Y:S02]  /*18f0*/  UIADD3 UR6, UPT, UPT, UR7, -0x1, URZ ;  /* 0xffffffff07067890 */ /* 0x000fe4000fffe0ff */
[----:B------:R-:W-:-:S02]  /*1900*/  USHF.R.S32.HI UR45, URZ, 0x5, UR4 ;  /* 0x00000005ff2d7899 */ /* 0x000fc40008011404 */
[----:B------:R-:W-:Y:S02]  /*1910*/  UISETP.GE.U32.AND UP1, UPT, UR6, -0x3f, UPT ;  /* 0xffffffc10600788c */ /* 0x000fe4000bf26070 */
[----:B------:R-:W-:Y:S02]  /*1920*/  UISETP.LT.U32.AND UP0, UPT, UR45, 0x4, UPT ;  /* 0x000000042d00788c */ /* 0x000fe4000bf01070 */
[----:B------:R-:W-:Y:S02]  /*1930*/  ULEA UR38, UR31, UR21, 0x2 ;  /* 0x000000151f267291 */ /* 0x000fe4000f8e10ff */
[----:B------:R-:W-:Y:S02]  /*1940*/  USEL UR44, UR45, 0x4, UP0 ;  /* 0x000000042d2c7887 */ /* 0x000fe40008000000 */
[----:B------:R-:W-:Y:S02]  /*1950*/  ULEA UR37, UR30, UR21, 0x2 ;  /* 0x000000151e257291 */ /* 0x000fe4000f8e10ff */
[----:B------:R-:W-:-:S02]  /*1960*/  UIADD3 UR24, UPT, UPT, UR44, -0x1, URZ ;  /* 0xffffffff2c187890 */ /* 0x000fc4000fffe0ff */
[----:B------:R-:W-:Y:S01]  /*1970*/  @UP1 UIADD3 UR24, UPT, UPT, UR44, URZ, URZ ;  /* 0x000000ff2c181290 */ /* 0x000fe2000fffe0ff */
[----:B------:R-:W2:Y:S01]  /*1980*/  LDCU UR41, c[0x0][0x374] ;  /* 0x00006e80ff2977ac */ /* 0x000ea20008000800 */
[----:B------:R-:W-:Y:S02]  /*1990*/  ULOP3.LUT UR47, UR5, 0x20, URZ, 0xe2, !UPT ;  /* 0x00000020052f7892 */ /* 0x000fe4000f8ee2ff */
[----:B------:R-:W-:Y:S02]  /*19a0*/  UIADD3 UR38, UPT, UPT, UR38, 0x8800, URZ ;  /* 0x0000880026267890 */ /* 0x000fe4000fffe0ff */
[----:B------:R-:W-:Y:S02]  /*19b0*/  UIADD3 UR37, UPT, UPT, UR37, 0x10800, URZ ;  /* 0x0001080025257890 */ /* 0x000fe4000fffe0ff */
[----:B------:R-:W-:Y:S02]  /*19c0*/  UIADD3 UR46, UPT, UPT, UR45, -UR44, URZ ;  /* 0x8000002c2d2e7290 */ /* 0x000fe4000fffe0ff */
[----:B------:R-:W-:Y:S01]  /*19d0*/  UIADD3 UR24, UPT, UPT, UR24, 0x1, URZ ;  /* 0x0000000118187890 */ /* 0x000fe2000fffe0ff */
[----:B-1--4-:R-:W-:-:S11]  /*19e0*/  UMOV UR7, URZ ;  /* 0x000000ff00077c82 */ /* 0x012fd60008000000 */
.L_x_42:
[----:B-1----:R-:W1:Y:S02]  /*19f0*/  S2UR UR4, SR_CgaCtaId ;  /* 0x00000000000479c3 */ /* 0x002e640000008800 */
[----:B-1----:R-:W-:-:S09]  /*1a00*/  UISETP.NE.AND UP0, UPT, UR4, URZ, UPT ;  /* 0x000000ff0400728c */ /* 0x002fd2000bf05270 */
[----:B------:R-:W-:Y:S05]  /*1a10*/  BRA.U UP0, `(.L_x_23) ;  /* 0x0000000100287547 */ /* 0x000fea000b800000 */
[----:B------:R-:W-:Y:S02]  /*1a20*/  LEA R0, R9, UR21, 0x3 ;  /* 0x0000001509007c11 */ /* 0x000fe4000f8e18ff */
[----:B------:R-:W-:-:S04]  /*1a30*/  SHF.L.U32 R3, R8, 0x1f, RZ ;  /* 0x0000001f08037819 */ /* 0x000fc800000006ff */
[----:B------:R-:W1:Y:S02]  /*1a40*/  SYNCS.PHASECHK.TRANS64.TRYWAIT P0, [R0+URZ+0x100], R3 ;  /* 0x00010003000075a7 */ /* 0x000e6400080011ff */
[----:B-1----:R-:W-:Y:S05]  /*1a50*/  @!P0 BRA `(.L_x_24) ;  /* 0x0000007000548947 */ /* 0x002fea0003800000 */
.L_x_138:
[----:B------:R3:W-:Y:S01]  /*1a60*/  SYNCS.ARRIVE.TRANS64.A1T0 RZ, [R0+URZ+0xf0], RZ ;  /* 0x0000f0ff00ff79a7 */ /* 0x0007e200081000ff */
[----:B------:R-:W-:-:S05]  /*1a70*/  VIADD R9, R9, 0x1 ;  /* 0x0000000109097836 */ /* 0x000fca0000000000 */
[----:B------:R-:W-:-:S04]  /*1a80*/  ISETP.NE.AND P0, PT, R9, 0x2, PT ;  /* 0x000000020900780c */ /* 0x000fc80003f05270 */
[----:B-1----:R-:W-:Y:S02]  /*1a90*/  SEL R3, RZ, 0x1, P0 ;  /* 0x00000001ff037807 */ /* 0x002fe40000000000 */
[----:B------:R-:W-:Y:S02]  /*1aa0*/  SEL R9, R9, RZ, P0 ;  /* 0x000000ff09097207 */ /* 0x000fe40000000000 */
[----:B------:R-:W-:-:S07]  /*1ab0*/  LOP3.LUT R8, R8, R3, RZ, 0x3c, !PT ;  /* 0x0000000308087212 */ /* 0x000fce00078e3cff */
.L_x_23:
[----:B------:R-:W-:Y:S01]  /*1ac0*/  ULEA UR4, UR7, UR21, 0x3 ;  /* 0x0000001507047291 */ /* 0x000fe2000f8e18ff */
[----:B---3--:R-:W-:Y:S01]  /*1ad0*/  SHF.L.U32 R0, R12, 0x1f, RZ ;  /* 0x0000001f0c007819 */ /* 0x008fe200000006ff */
[----:B------:R-:W-:Y:S02]  /*1ae0*/  UISETP.GE.U32.AND UP0, UPT, UR49, 0x3f, UPT ;  /* 0x0000003f3100788c */ /* 0x000fe4000bf06070 */
[----:B------:R-:W-:Y:S02]  /*1af0*/  ULEA UR11, UR20, UR50, 0x1 ;  /* 0x00000032140b7291 */ /* 0x000fe4000f8e08ff */
[----:B------:R-:W-:Y:S02]  /*1b00*/  ULEA UR35, UR16, UR47, 0x6 ;  /* 0x0000002f10237291 */ /* 0x000fe4000f8e30ff */
[----:B------:R-:W-:Y:S01]  /*1b10*/  USHF.L.U32 UR11, UR11, 0x6, URZ ;  /* 0x000000060b0b7899 */ /* 0x000fe200080006ff */
[----:B------:R1:W3:Y:S01]  /*1b20*/  SYNCS.PHASECHK.TRANS64.TRYWAIT P0, [UR4+0x20], R0 ;  /* 0x00002000ff0075a7 */ /* 0x0002e20008001104 */
[----:B------:R-:W-:Y:S01]  /*1b30*/  UMOV UR6, URZ ;  /* 0x000000ff00067c82 */ /* 0x000fe20008000000 */
[----:B------:R-:W-:Y:S09]  /*1b40*/  BRA.U !UP0, `(.L_x_25) ;  /* 0x0000000108c87547 */ /* 0x000ff2000b800000 */
[----:B------:R-:W-:Y:S01]  /*1b50*/  UMOV UR13, URZ ;  /* 0x000000ff000d7c82 */ /* 0x000fe20008000000 */
[----:B------:R-:W-:-:S05]  /*1b60*/  UMOV UR4, UR7 ;  /* 0x0000000700047c82 */ /* 0x000fca0008000000 */
.L_x_31:
[----:B------:R-:W-:Y:S01]  /*1b70*/  ULEA UR33, UR4, UR21, 0x3 ;  /* 0x0000001504217291 */ /* 0x000fe2000f8e18ff */
[----:B---3--:R-:W-:Y:S01]  /*1b80*/  @!P3 MOV R2, 0x6000 ;  /* 0x000060000002b802 */ /* 0x008fe20000000f00 */
[----:B-1-3--:R-:W-:Y:S10]  /*1b90*/  @P0 BRA `(.L_x_26) ;  /* 0x00000000000c0947 */ /* 0x00aff40003800000 */
[----:B------:R-:W-:-:S04]  /*1ba0*/  SHF.L.U32 R3, R12, 0x1f, RZ ;  /* 0x0000001f0c037819 */ /* 0x000fc800000006ff */
[----:B------:R-:W3:Y:S02]  /*1bb0*/  SYNCS.PHASECHK.TRANS64.TRYWAIT P0, [UR33+0x20], R3 ;  /* 0x00002003ff0075a7 */ /* 0x000ee40008001121 */
[----:B---3--:R-:W-:Y:S05]  /*1bc0*/  @!P0 BRA `(.L_x_27) ;  /* 0x00000070000c8947 */ /* 0x008fea0003800000 */
.L_x_26:
[----:B------:R3:W-:Y:S01]  /*1bd0*/  @!P3 SYNCS.ARRIVE.TRANS64 RZ, [UR33], R2 ;  /* 0x00000002ffffb9a7 */ /* 0x0007e20008000021 */
[----:B------:R-:W-:-:S04]  /*1be0*/  ULOP3.LUT UR5, UR25, 0x2, URZ, 0xfc, !UPT ;  /* 0x0000000219057892 */ /* 0x000fc8000f8efcff */
[----:B------:R-:W-:-:S09]  /*1bf0*/  UISETP.NE.AND UP0, UPT, UR5, 0x2, UPT ;  /* 0x000000020500788c */ /* 0x000fd2000bf05270 */
[----:B------:R-:W-:Y:S05]  /*1c00*/  BRA.U UP0, `(.L_x_28) ;  /* 0x0000000100047547 */ /* 0x000fea000b800000 */
[----:B--2---:R-:W-:Y:S05]  /*1c10*/  BPT.TRAP 0x1 ;  /* 0x000000040000795c */ /* 0x004fea0000300000 */
.L_x_28:
[----:B------:R-:W-:Y:S04]  /*1c20*/  BSSY.RECONVERGENT B0, `(.L_x_29) ;  /* 0x0000003000007945 */ /* 0x000fe80003800200 */
[----:B------:R-:W-:Y:S05]  /*1c30*/  @P2 BRA `(.L_x_30) ;  /* 0x0000000000042947 */ /* 0x000fea0003800000 */
[----:B--2---:R-:W-:Y:S05]  /*1c40*/  BPT.TRAP 0x1 ;  /* 0x000000040000795c */ /* 0x004fea0000300000 */
.L_x_30:
[----:B--2---:R-:W-:Y:S05]  /*1c50*/  BSYNC.RECONVERGENT B0 ;  /* 0x0000000000007941 */ /* 0x004fea0003800200 */
.L_x_29:
[----:B------:R-:W-:Y:S02]  /*1c60*/  UIADD3 UR5, UPT, UPT, UR4, 0x1, URZ ;  /* 0x0000000104057890 */ /* 0x000fe4000fffe0ff */
[----:B------:R-:W-:Y:S02]  /*1c70*/  USHF.L.U32 UR34, UR13, 0x5, URZ ;  /* 0x000000050d227899 */ /* 0x000fe400080006ff */
[----:B------:R-:W-:Y:S02]  /*1c80*/  UISETP.NE.AND UP0, UPT, UR5, 0x4, UPT ;  /* 0x000000040500788c */ /* 0x000fe4000bf05270 */
[----:B------:R-:W-:Y:S02]  /*1c90*/  UIADD3 UR13, UPT, UPT, UR13, 0x1, URZ ;  /* 0x000000010d0d7890 */ /* 0x000fe4000fffe0ff */
[----:B------:R-:W-:Y:S02]  /*1ca0*/  USEL UR6, URZ, 0x1, UP0 ;  /* 0x00000001ff067887 */ /* 0x000fe40008000000 */
[----:B------:R-:W-:-:S02]  /*1cb0*/  USEL UR7, UR5, URZ, UP0 ;  /* 0x000000ff05077287 */ /* 0x000fc40008000000 */
[----:B------:R-:W-:Y:S02]  /*1cc0*/  UIADD3 UR14, UP1, UPT, UR28, 0x80, URZ ;  /* 0x000000801c0e7890 */ /* 0x000fe4000ff3e0ff */
[----:B------:R-:W-:Y:S01]  /*1cd0*/  ULEA UR5, UR7, UR21, 0x3 ;  /* 0x0000001507057291 */ /* 0x000fe2000f8e18ff */
[----:B------:R-:W-:Y:S01]  /*1ce0*/  LOP3.LUT R12, R12, UR6, RZ, 0x3c, !PT ;  /* 0x000000060c0c7c12 */ /* 0x000fe2000f8e3cff */
[----:B------:R-:W-:Y:S02]  /*1cf0*/  ULEA UR6, UR4, UR31, 0xb ;  /* 0x0000001f04067291 */ /* 0x000fe4000f8e58ff */
[----:B------:R-:W-:Y:S01]  /*1d00*/  UIADD3.X UR15, UPT, UPT, URZ, UR29, URZ, UP1, !UPT ;  /* 0x0000001dff0f7290 */ /* 0x000fe20008ffe4ff */
[----:B-1----:R-:W-:Y:S01]  /*1d10*/  SHF.L.U32 R0, R12, 0x1f, RZ ;  /* 0x0000001f0c007819 */ /* 0x002fe200000006ff */
[----:B------:R-:W-:Y:S02]  /*1d20*/  ULEA UR6, UR6, UR21, 0x2 ;  /* 0x0000001506067291 */ /* 0x000fe4000f8e10ff */
[----:B------:R-:W-:Y:S01]  /*1d30*/  UPRMT UR16, URZ, 0x5410, UR27 ;  /* 0x00005410ff107896 */ /* 0x000fe2000800001b */
[----:B------:R4:W1:Y:S01]  /*1d40*/  SYNCS.PHASECHK.TRANS64.TRYWAIT P0, [UR5+0x20], R0 ;  /* 0x00002000ff0075a7 */ /* 0x0008620008001105 */
[----:B------:R-:W-:-:S02]  /*1d50*/  ULEA UR5, UR4, UR30, 0xc ;  /* 0x0000001e04057291 */ /* 0x000fc4000f8e60ff */
[----:B------:R-:W-:Y:S02]  /*1d60*/  UIADD3 UR4, UP0, UPT, UR28, 0x180, URZ ;  /* 0x000001801c047890 */ /* 0x000fe4000ff1e0ff */
[----:B------:R-:W-:Y:S02]  /*1d70*/  ULEA UR5, UR5, UR21, 0x2 ;  /* 0x0000001505057291 */ /* 0x000fe4000f8e10ff */
[----:B------:R-:W-:Y:S02]  /*1d80*/  UIADD3 UR32, UPT, UPT, UR6, 0x8800, URZ ;  /* 0x0000880006207890 */ /* 0x000fe4000fffe0ff */
[----:B------:R-:W-:Y:S02]  /*1d90*/  UIADD3 UR8, UPT, UPT, UR5, 0x10800, URZ ;  /* 0x0001080005087890 */ /* 0x000fe4000fffe0ff */
[----:B------:R-:W-:Y:S02]  /*1da0*/  UIADD3.X UR5, UPT, UPT, URZ, UR29, URZ, UP0, !UPT ;  /* 0x0000001dff057290 */ /* 0x000fe400087fe4ff */
[----:B------:R-:W-:-:S02]  /*1db0*/  UISETP.NE.AND UP0, UPT, UR13, UR24, UPT ;  /* 0x000000180d00728c */ /* 0x000fc4000bf05270 */
[----:B------:R-:W-:Y:S01]  /*1dc0*/  UPRMT UR6, URZ, 0x5410, UR26 ;  /* 0x00005410ff067896 */ /* 0x000fe2000800001a */
[----:B------:R-:W-:Y:S01]  /*1dd0*/  UMOV UR18, 0x0 ;  /* 0x0000000000127882 */ /* 0x000fe20000000000 */
[----:B------:R-:W-:Y:S01]  /*1de0*/  UMOV UR19, 0x10000000 ;  /* 0x1000000000137882 */ /* 0x000fe20000000000 */
[----:B------:R-:W-:Y:S01]  /*1df0*/  UMOV UR12, UR36 ;  /* 0x00000024000c7c82 */ /* 0x000fe20008000000 */
[----:B------:R-:W-:Y:S01]  /*1e00*/  UMOV UR9, UR33 ;  /* 0x0000002100097c82 */ /* 0x000fe20008000000 */
[----:B------:R-:W-:Y:S01]  /*1e10*/  UMOV UR10, UR34 ;  /* 0x00000022000a7c82 */ /* 0x000fe20008000000 */
[----:B------:R-:W-:Y:S03]  /*1e20*/  UTMALDG.3D.MULTICAST [UR32], [UR14], UR16, desc[UR18] ;  /* 0x000012200e0073b4 */ /* 0x000fe60008011810 */
[----:B------:R2:W-:Y:S02]  /*1e30*/  UTMALDG.3D.MULTICAST [UR8], [UR4], UR6, desc[UR18] ;  /* 0x00001208040073b4 */ /* 0x0005e40008011806 */
[----:B--2---:R-:W-:Y:S01]  /*1e40*/  UMOV UR6, UR24 ;  /* 0x0000001800067c82 */ /* 0x004fe20008000000 */
[----:B------:R-:W-:Y:S01]  /*1e50*/  UMOV UR4, UR7 ;  /* 0x0000000700047c82 */ /* 0x000fe20008000000 */
[----:B----4-:R-:W-:Y:S05]  /*1e60*/  BRA.U UP0, `(.L_x_31) ;  /* 0xfffffffd00407547 */ /* 0x010fea000b83ffff */
.L_x_25:
[----:B------:R-:W-:Y:S01]  /*1e70*/  ULEA UR4, UR7, UR21, 0x3 ;  /* 0x0000001507047291 */ /* 0x000fe2000f8e18ff */
[----:B-1----:R-:W-:Y:S01]  /*1e80*/  SHF.L.U32 R0, R12, 0x1f, RZ ;  /* 0x0000001f0c007819 */ /* 0x002fe200000006ff */
[----:B------:R-:W-:Y:S01]  /*1e90*/  @!P1 SYNCS.ARRIVE.TRANS64.A1T0 RZ, [UR21+0x88], RZ ;  /* 0x000088ffffff99a7 */ /* 0x000fe20008100015 */
[----:B------:R-:W-:-:S06]  /*1ea0*/  UISETP.GT.AND UP0, UPT, UR45, UR44, UPT ;  /* 0x0000002c2d00728c */ /* 0x000fcc000bf04270 */
[----:B---3--:R1:W3:Y:S03]  /*1eb0*/  SYNCS.PHASECHK.TRANS64.TRYWAIT P0, [UR4+0x20], R0 ;  /* 0x00002000ff0075a7 */ /* 0x0082e60008001104 */
[----:B------:R-:W-:Y:S05]  /*1ec0*/  BRA.U !UP0, `(.L_x_32) ;  /* 0x0000000108bc7547 */ /* 0x000fea000b800000 */
[----:B------:R-:W-:Y:S01]  /*1ed0*/  UIADD3 UR13, UPT, UPT, UR46, UR6, URZ ;  /* 0x000000062e0d7290 */ /* 0x000fe2000fffe0ff */
[----:B------:R-:W-:-:S11]  /*1ee0*/  UMOV UR4, UR7 ;  /* 0x0000000700047c82 */ /* 0x000fd60008000000 */
.L_x_38:
[----:B------:R-:W-:Y:S01]  /*1ef0*/  ULEA UR17, UR4, UR21, 0x3 ;  /* 0x0000001504117291 */ /* 0x000fe2000f8e18ff */
[----:B---3--:R-:W-:Y:S01]  /*1f00*/  @!P3 MOV R2, 0x6000 ;  /* 0x000060000002b802 */ /* 0x008fe20000000f00 */
[----:B-1-3--:R-:W-:Y:S10]  /*1f10*/  @P0 BRA `(.L_x_33) ;  /* 0x00000000000c0947 */ /* 0x00aff40003800000 */
[----:B------:R-:W-:-:S04]  /*1f20*/  SHF.L.U32 R3, R12, 0x1f, RZ ;  /* 0x0000001f0c037819 */ /* 0x000fc800000006ff */
[----:B------:R-:W3:Y:S02]  /*1f30*/  SYNCS.PHASECHK.TRANS64.TRYWAIT P0, [UR17+0x20], R3 ;  /* 0x00002003ff0075a7 */ /* 0x000ee40008001111 */
[----:B---3--:R-:W-:Y:S05]  /*1f40*/  @!P0 BRA `(.L_x_34) ;  /* 0x0000006c00448947 */ /* 0x008fea0003800000 */
.L_x_33:
[----:B------:R3:W-:Y:S01]  /*1f50*/  @!P3 SYNCS.ARRIVE.TRANS64 RZ, [UR17], R2 ;  /* 0x00000002ffffb9a7 */ /* 0x0007e20008000011 */
[----:B------:R-:W-:-:S04]  /*1f60*/  ULOP3.LUT UR5, UR25, 0x2, URZ, 0xfc, !UPT ;  /* 0x0000000219057892 */ /* 0x000fc8000f8efcff */
[----:B------:R-:W-:-:S09]  /*1f70*/  UISETP.NE.AND UP0, UPT, UR5, 0x2, UPT ;  /* 0x000000020500788c */ /* 0x000fd2000bf05270 */
[----:B------:R-:W-:Y:S05]  /*1f80*/  BRA.U UP0, `(.L_x_35) ;  /* 0x0000000100047547 */ /* 0x000fea000b800000 */
[----:B--2---:R-:W-:Y:S05]  /*1f90*/  BPT.TRAP 0x1 ;  /* 0x000000040000795c */ /* 0x004fea0000300000 */
.L_x_35:
[----:B------:R-:W-:Y:S04]  /*1fa0*/  BSSY.RECONVERGENT B0, `(.L_x_36) ;  /* 0x0000003000007945 */ /* 0x000fe80003800200 */
[----:B------:R-:W-:Y:S05]  /*1fb0*/  @P2 BRA `(.L_x_37) ;  /* 0x0000000000042947 */ /* 0x000fea0003800000 */
[----:B--2---:R-:W-:Y:S05]  /*1fc0*/  BPT.TRAP 0x1 ;  /* 0x000000040000795c */ /* 0x004fea0000300000 */
.L_x_37:
[----:B--2---:R-:W-:Y:S05]  /*1fd0*/  BSYNC.RECONVERGENT B0 ;  /* 0x0000000000007941 */ /* 0x004fea0003800200 */
.L_x_36:
[----:B------:R-:W-:Y:S02]  /*1fe0*/  UIADD3 UR5, UPT, UPT, UR4, 0x1, URZ ;  /* 0x0000000104057890 */ /* 0x000fe4000fffe0ff */
[----:B------:R-:W-:Y:S02]  /*1ff0*/  UIADD3 UR14, UP1, UPT, UR28, 0x80, URZ ;  /* 0x000000801c0e7890 */ /* 0x000fe4000ff3e0ff */
[----:B------:R-:W-:Y:S02]  /*2000*/  UISETP.NE.AND UP0, UPT, UR5, 0x4, UPT ;  /* 0x000000040500788c */ /* 0x000fe4000bf05270 */
[----:B------:R-:W-:Y:S02]  /*2010*/  ULEA UR16, UR4, UR38, 0xd ;  /* 0x0000002604107291 */ /* 0x000fe4000f8e68ff */
[----:B------:R-:W-:Y:S02]  /*2020*/  USEL UR8, URZ, 0x1, UP0 ;  /* 0x00000001ff087887 */ /* 0x000fe40008000000 */
[----:B------:R-:W-:-:S02]  /*2030*/  USEL UR7, UR5, URZ, UP0 ;  /* 0x000000ff05077287 */ /* 0x000fc40008000000 */
[----:B------:R-:W-:Y:S02]  /*2040*/  UIADD3 UR22, UP0, UPT, UR28, 0x180, URZ ;  /* 0x000001801c167890 */ /* 0x000fe4000ff1e0ff */
[----:B------:R-:W-:Y:S01]  /*2050*/  ULEA UR5, UR7, UR21, 0x3 ;  /* 0x0000001507057291 */ /* 0x000fe2000f8e18ff */
[----:B------:R-:W-:Y:S01]  /*2060*/  LOP3.LUT R12, R12, UR8, RZ, 0x3c, !PT ;  /* 0x000000080c0c7c12 */ /* 0x000fe2000f8e3cff */
[----:B------:R-:W-:Y:S02]  /*2070*/  ULEA UR8, UR4, UR37, 0xe ;  /* 0x0000002504087291 */ /* 0x000fe4000f8e70ff */
[----:B------:R-:W-:Y:S01]  /*2080*/  USHF.L.U32 UR18, UR6, 0x5, URZ ;  /* 0x0000000506127899 */ /* 0x000fe200080006ff */
[----:B-1----:R-:W-:Y:S01]  /*2090*/  SHF.L.U32 R0, R12, 0x1f, RZ ;  /* 0x0000001f0c007819 */ /* 0x002fe200000006ff */
[----:B------:R-:W-:Y:S02]  /*20a0*/  UPRMT UR4, URZ, 0x5410, UR27 ;  /* 0x00005410ff047896 */ /* 0x000fe4000800001b */
[----:B------:R-:W-:Y:S01]  /*20b0*/  UIADD3.X UR15, UPT, UPT, URZ, UR29, URZ, UP1, !UPT ;  /* 0x0000001dff0f7290 */ /* 0x000fe20008ffe4ff */
[----:B------:R4:W1:Y:S01]  /*20c0*/  SYNCS.PHASECHK.TRANS64.TRYWAIT P0, [UR5+0x20], R0 ;  /* 0x00002000ff0075a7 */ /* 0x0008620008001105 */
[----:B------:R-:W-:-:S02]  /*20d0*/  UPRMT UR5, URZ, 0x5410, UR26 ;  /* 0x00005410ff057896 */ /* 0x000fc4000800001a */
[----:B------:R-:W-:Y:S01]  /*20e0*/  UIADD3.X UR23, UPT, UPT, URZ, UR29, URZ, UP0, !UPT ;  /* 0x0000001dff177290 */ /* 0x000fe200087fe4ff */
[----:B------:R-:W-:Y:S01]  /*20f0*/  UMOV UR32, 0x0 ;  /* 0x0000000000207882 */ /* 0x000fe20000000000 */
[----:B------:R-:W-:Y:S01]  /*2100*/  UMOV UR33, 0x10000000 ;  /* 0x1000000000217882 */ /* 0x000fe20000000000 */
[----:B------:R-:W-:Y:S01]  /*2110*/  UMOV UR19, UR35 ;  /* 0x0000002300137c82 */ /* 0x000fe20008000000 */
[----:B------:R-:W-:Y:S01]  /*2120*/  UMOV UR20, UR36 ;  /* 0x0000002400147c82 */ /* 0x000fe20008000000 */
[----:B------:R-:W-:Y:S01]  /*2130*/  UMOV UR12, UR36 ;  /* 0x00000024000c7c82 */ /* 0x000fe20008000000 */
[----:B------:R-:W-:Y:S01]  /*2140*/  UMOV UR9, UR17 ;  /* 0x0000001100097c82 */ /* 0x000fe20008000000 */
[----:B------:R-:W-:Y:S01]  /*2150*/  UMOV UR10, UR18 ;  /* 0x00000012000a7c82 */ /* 0x000fe20008000000 */
[----:B------:R2:W-:Y:S01]  /*2160*/  UTMALDG.3D.MULTICAST [UR16], [UR14], UR4, desc[UR32] ;  /* 0x000020100e0073b4 */ /* 0x0005e20008011804 */
[----:B------:R-:W-:-:S04]  /*2170*/  UIADD3 UR6, UPT, UPT, UR6, 0x1, URZ ;  /* 0x0000000106067890 */ /* 0x000fc8000fffe0ff */
[----:B------:R-:W-:Y:S01]  /*2180*/  UISETP.NE.AND UP0, UPT, UR6, UR13, UPT ;  /* 0x0000000d0600728c */ /* 0x000fe2000bf05270 */
[----:B------:R4:W-:Y:S01]  /*2190*/  UTMALDG.3D.MULTICAST [UR8], [UR22], UR5, desc[UR32] ;  /* 0x00002008160073b4 */ /* 0x0009e20008011805 */
[----:B--2---:R-:W-:-:S07]  /*21a0*/  UMOV UR4, UR7 ;  /* 0x0000000700047c82 */ /* 0x004fce0008000000 */
[----:B----4-:R-:W-:Y:S05]  /*21b0*/  BRA.U UP0, `(.L_x_38) ;  /* 0xfffffffd004c7547 */ /* 0x010fea000b83ffff */
.L_x_32:
[C---:B------:R-:W-:Y:S01]  /*21c0*/  LEA R3, R11.reuse, UR21, 0x3 ;  /* 0x000000150b037c11 */ /* 0x040fe2000f8e18ff */
[----:B------:R-:W-:Y:S01]  /*21d0*/  NOP ;  /* 0x0000000000007918 */ /* 0x000fe20000000000 */
[----:B-1----:R-:W-:Y:S02]  /*21e0*/  SHF.L.U32 R0, R10, 0x1f, RZ ;  /* 0x0000001f0a007819 */ /* 0x002fe400000006ff */
[----:B------:R-:W-:Y:S02]  /*21f0*/  LEA R5, R11, UR21, 0x4 ;  /* 0x000000150b057c11 */ /* 0x000fe4000f8e20ff */
[----:B---3--:R-:W1:Y:S02]  /*2200*/  SYNCS.PHASECHK.TRANS64.TRYWAIT P0, [R3+URZ+0x90], R0 ;  /* 0x00009000030075a7 */ /* 0x008e6400080011ff */
[----:B-1----:R-:W-:Y:S05]  /*2210*/  @!P0 BRA `(.L_x_39) ;  /* 0x0000006800a88947 */ /* 0x002fea0003800000 */
.L_x_141:
[----:B------:R-:W3:Y:S01]  /*2220*/  LDS.128 R4, [R5+0x120] ;  /* 0x0001200005047984 */ /* 0x000ee20000000c00 */
[----:B------:R-:W-:Y:S01]  /*2230*/  UISETP.GE.AND UP0, UPT, UR42, 0x1, UPT ;  /* 0x000000012a00788c */ /* 0x000fe2000bf06270 */
[----:B------:R-:W-:Y:S01]  /*2240*/  @!PT LDS RZ, [RZ] ;  /* 0x00000000fffff984 */ /* 0x000fe20000000800 */
[----:B------:R-:W-:Y:S01]  /*2250*/  @!PT LDS RZ, [RZ] ;  /* 0x00000000fffff984 */ /* 0x000fe20000000800 */
[----:B------:R-:W-:Y:S01]  /*2260*/  @!PT LDS RZ, [RZ] ;  /* 0x00000000fffff984 */ /* 0x000fe20000000800 */
[----:B------:R-:W-:Y:S01]  /*2270*/  @!PT LDS RZ, [RZ] ;  /* 0x00000000fffff984 */ /* 0x000fe20000000800 */
[----:B------:R4:W-:Y:S06]  /*2280*/  MEMBAR.ALL.CTA ;  /* 0x0000000000007992 */ /* 0x0009ec0000008000 */
[----:B----4-:R-:W4:Y:S01]  /*2290*/  FENCE.VIEW.ASYNC.S ;  /* 0x00000000000073c6 */ /* 0x010f220000000000 */
[----:B---3--:R-:W-:-:S13]  /*22a0*/  LOP3.LUT P0, RZ, R6, 0x1, RZ, 0xc0, !PT ;  /* 0x0000000106ff7812 */ /* 0x008fda000780c0ff */
[----:B----4-:R-:W-:Y:S01]  /*22b0*/  VOTEU.ANY UP1, P0 ;  /* 0x0000000000ff7886 */ /* 0x010fe20000020100 */
[----:B------:R-:W-:-:S13]  /*22c0*/  PLOP3.LUT P0, PT, PT, PT, UP1, 0x80, 0x8 ;  /* 0x000000000008781c */ /* 0x000fda0003f0f018 */
[----:B-1----:R-:W-:Y:S02]  /*22d0*/  @P0 LOP3.LUT R0, R5, 0xffff, RZ, 0xc0, !PT ;  /* 0x0000ffff05000812 */ /* 0x002fe400078ec0ff */
[----:B------:R-:W-:Y:S02]  /*22e0*/  @P0 MOV R2, R4 ;  /* 0x0000000400020202 */ /* 0x000fe40000000f00 */
[----:B------:R-:W-:Y:S01]  /*22f0*/  @P0 R2UR UR5, R0 ;  /* 0x00000000000502ca */ /* 0x000fe200000e0000 */
[----:B------:R-:W-:Y:S01]  /*2300*/  VIADD R0, R3, 0xa0 ;  /* 0x000000a003007836 */ /* 0x000fe20000000000 */
[----:B------:R-:W-:Y:S02]  /*2310*/  @P0 SHF.R.U32.HI R4, RZ, 0x10, R5 ;  /* 0x00000010ff040819 */ /* 0x000fe40000011605 */
[----:B------:R-:W-:Y:S02]  /*2320*/  @P0 R2UR UR6, R2 ;  /* 0x00000000020602ca */ /* 0x000fe400000e0000 */
[----:B------:R-:W-:-:S02]  /*2330*/  PRMT R0, RZ, 0x654, R0 ;  /* 0x00000654ff007816 */ /* 0x000fc40000000000 */
[----:B------:R-:W-:Y:S02]  /*2340*/  @P0 R2UR UR4, R4 ;  /* 0x00000000040402ca */ /* 0x000fe400000e0000 */
[----:B------:R1:W-:Y:S03]  /*2350*/  SYNCS.ARRIVE.TRANS64.RED.A1T0 RZ, [R0+URZ], RZ ;  /* 0x000000ff00ff79a7 */ /* 0x0003e600081004ff */
[----:B------:R-:W-:-:S04]  /*2360*/  @UP1 UMOV UR39, UR5 ;  /* 0x0000000500271c82 */ /* 0x000fc80008000000 */
[----:B------:R-:W-:-:S04]  /*2370*/  @UP1 UMOV UR40, UR6 ;  /* 0x0000000600281c82 */ /* 0x000fc80008000000 */
[----:B------:R-:W-:Y:S01]  /*2380*/  @UP1 UMOV UR36, UR4 ;  /* 0x0000000400241c82 */ /* 0x000fe20008000000 */
[----:B------:R-:W-:Y:S05]  /*2390*/  BRA.U !UP0, `(.L_x_40) ;  /* 0x0000000108d47547 */ /* 0x000fea000b800000 */
[----:B------:R-:W2:Y:S01]  /*23a0*/  LDCU.128 UR12, c[0x0][0xb10] ;  /* 0x00016200ff0c77ac */ /* 0x000ea20008000c00 */
[----:B------:R-:W3:Y:S01]  /*23b0*/  LDCU UR22, c[0x0][0xb20] ;  /* 0x00016400ff1677ac */ /* 0x000ee20008000800 */
[----:B------:R-:W4:Y:S01]  /*23c0*/  LDCU UR20, c[0x0][0xb0c] ;  /* 0x00016180ff1477ac */ /* 0x000f220008000800 */
[----:B------:R-:W1:Y:S01]  /*23d0*/  LDCU.64 UR8, c[0x0][0xb28] ;  /* 0x00016500ff0877ac */ /* 0x000e620008000a00 */
[----:B------:R-:W-:Y:S02]  /*23e0*/  UISETP.NE.AND UP3, UPT, UR42, 0x1, UPT ;  /* 0x000000012a00788c */ /* 0x000fe4000bf65270 */
[----:B--2---:R-:W-:Y:S02]  /*23f0*/  UIMAD.WIDE.U32 UR10, UR41, UR15, URZ ;  /* 0x0000000f290a72a5 */ /* 0x004fe4000f8e00ff */
[----:B------:R-:W-:Y:S02]  /*2400*/  UIMAD.WIDE.U32 UR4, UR43, UR12, URZ ;  /* 0x0000000c2b0472a5 */ /* 0x000fe4000f8e00ff */
[----:B------:R-:W-:-:S02]  /*2410*/  UISETP.NE.AND UP0, UPT, UR14, 0x1, UPT ;  /* 0x000000010e00788c */ /* 0x000fc4000bf05270 */
[----:B------:R-:W-:Y:S01]  /*2420*/  UIMAD.WIDE.U32 UR18, UR39, UR15, URZ ;  /* 0x0000000f271272a5 */ /* 0x000fe2000f8e00ff */
[----:B------:R-:W-:Y:S02]  /*2430*/  UMOV UR10, UR11 ;  /* 0x0000000b000a7c82 */ /* 0x000fe40008000000 */
[----:B------:R-:W-:Y:S01]  /*2440*/  UMOV UR4, UR5 ;  /* 0x0000000500047c82 */ /* 0x000fe20008000000 */
[----:B---3--:R-:W-:Y:S02]  /*2450*/  USHF.R.U32.HI UR10, URZ, UR22, UR10 ;  /* 0x00000016ff0a7299 */ /* 0x008fe4000801160a */
[----:B----4-:R-:W-:Y:S02]  /*2460*/  UISETP.NE.AND UP2, UPT, UR20, 0x1, UPT ;  /* 0x000000011400788c */ /* 0x010fe4000bf45270 */
[----:B------:R-:W-:Y:S02]  /*2470*/  USHF.R.U32.HI UR4, URZ, UR13, UR4 ;  /* 0x0000000dff047299 */ /* 0x000fe40008011604 */
[----:B------:R-:W-:-:S02]  /*2480*/  USEL UR5, UR41, UR10, !UP0 ;  /* 0x0000000a29057287 */ /* 0x000fc4000c000000 */
[----:B------:R-:W-:Y:S02]  /*2490*/  USEL UR6, UR43, UR4, !UP2 ;  /* 0x000000042b067287 */ /* 0x000fe4000d000000 */
[----:B-1----:R-:W-:Y:S01]  /*24a0*/  UIMAD.WIDE.U32 UR10, UR5, UR8, URZ ;  /* 0x00000008050a72a5 */ /* 0x002fe2000f8e00ff */
[----:B------:R-:W-:Y:S01]  /*24b0*/  UMOV UR4, UR19 ;  /* 0x0000001300047c82 */ /* 0x000fe20008000000 */
[----:B------:R-:W-:Y:S02]  /*24c0*/  UIMAD.WIDE.U32 UR16, UR40, UR12, URZ ;  /* 0x0000000c281072a5 */ /* 0x000fe4000f8e00ff */
[----:B------:R-:W-:-:S03]  /*24d0*/  UIMAD.WIDE.U32 UR18, UR6, UR8, URZ ;  /* 0x00000008061272a5 */ /* 0x000fc6000f8e00ff */
[----:B------:R-:W-:Y:S01]  /*24e0*/  UMOV UR10, UR11 ;  /* 0x0000000b000a7c82 */ /* 0x000fe20008000000 */
[----:B------:R-:W-:Y:S02]  /*24f0*/  USHF.R.U32.HI UR4, URZ, UR22, UR4 ;  /* 0x00000016ff047299 */ /* 0x000fe40008011604 */
[----:B------:R-:W-:Y:S01]  /*2500*/  @UP3 USHF.R.U32.HI UR5, URZ, UR9, UR10 ;  /* 0x00000009ff053299 */ /* 0x000fe2000801160a */
[----:B------:R-:W-:Y:S01]  /*2510*/  UMOV UR16, UR17 ;  /* 0x0000001100107c82 */ /* 0x000fe20008000000 */
[----:B------:R-:W-:Y:S01]  /*2520*/  UMOV UR18, UR19 ;  /* 0x0000001300127c82 */ /* 0x000fe20008000000 */
[----:B------:R-:W-:Y:S02]  /*2530*/  USHF.R.U32.HI UR13, URZ, UR13, UR16 ;  /* 0x0000000dff0d7299 */ /* 0x000fe40008011610 */
[----:B------:R-:W-:Y:S02]  /*2540*/  USEL UR4, UR39, UR4, !UP0 ;  /* 0x0000000427047287 */ /* 0x000fe4000c000000 */
[----:B------:R-:W-:-:S02]  /*2550*/  @UP3 USHF.R.U32.HI UR6, URZ, UR9, UR18 ;  /* 0x00000009ff063299 */ /* 0x000fc40008011612 */
[----:B------:R-:W-:Y:S02]  /*2560*/  UIMAD UR10, UR42, UR5, URZ ;  /* 0x000000052a0a72a4 */ /* 0x000fe4000f8e02ff */
[----:B------:R-:W-:Y:S02]  /*2570*/  USEL UR5, UR40, UR13, !UP2 ;  /* 0x0000000d28057287 */ /* 0x000fe4000d000000 */
[----:B------:R-:W-:Y:S02]  /*2580*/  UIMAD UR12, UR42, UR6, URZ ;  /* 0x000000062a0c72a4 */ /* 0x000fe4000f8e02ff */
[----:B------:R-:W-:Y:S02]  /*2590*/  UISETP.GE.AND UP0, UPT, UR4, UR10, UPT ;  /* 0x0000000a0400728c */ /* 0x000fe4000bf06270 */
[----:B------:R-:W-:Y:S02]  /*25a0*/  UIMAD.WIDE.U32 UR10, UR4, UR8, URZ ;  /* 0x00000008040a72a5 */ /* 0x000fe4000f8e00ff */
[----:B------:R-:W-:-:S02]  /*25b0*/  UISETP.GE.OR UP0, UPT, UR5, UR12, UP0 ;  /* 0x0000000c0500728c */ /* 0x000fc40008706670 */
        /* <DEDUP_REMOVED lines=19> */
.L_x_40:
[----:B------:R-:W3:Y:S02]  /*26f0*/  LDCU UR4, c[0x0][0xb30] ;  /* 0x00016600ff0477ac */ /* 0x000ee40008000800 */
[----:B---3--:R-:W-:-:S09]  /*2700*/  UISETP.NE.AND UP0, UPT, UR4, 0x1, UPT ;  /* 0x000000010400788c */ /* 0x008fd2000bf05270 */
[----:B------:R-:W-:Y:S05]  /*2710*/  BRA.U UP0, `(.L_x_41) ;  /* 0x0000000100447547 */ /* 0x000fea000b800000 */
[----:B------:R-:W3:Y:S01]  /*2720*/  LDCU.128 UR12, c[0x0][0xb10] ;  /* 0x00016200ff0c77ac */ /* 0x000ee20008000c00 */
[----:B------:R-:W4:Y:S01]  /*2730*/  LDCU UR10, c[0x0][0xb0c] ;  /* 0x00016180ff0a77ac */ /* 0x000f220008000800 */
[----:B------:R-:W1:Y:S01]  /*2740*/  LDCU UR6, c[0x0][0xb20] ;  /* 0x00016400ff0677ac */ /* 0x000e620008000800 */
[----:B---3--:R-:W-:Y:S02]  /*2750*/  UIMAD.WIDE.U32 UR8, UR40, UR12, URZ ;  /* 0x0000000c280872a5 */ /* 0x008fe4000f8e00ff */
[----:B------:R-:W-:Y:S02]  /*2760*/  UIMAD.WIDE.U32 UR4, UR39, UR15, URZ ;  /* 0x0000000f270472a5 */ /* 0x000fe4000f8e00ff */
[----:B----4-:R-:W-:Y:S02]  /*2770*/  UISETP.NE.AND UP2, UPT, UR10, 0x1, UPT ;  /* 0x000000010a00788c */ /* 0x010fe4000bf45270 */
[----:B------:R-:W-:Y:S01]  /*2780*/  UISETP.NE.AND UP0, UPT, UR14, 0x1, UPT ;  /* 0x000000010e00788c */ /* 0x000fe2000bf05270 */
[----:B------:R-:W-:-:S02]  /*2790*/  UMOV UR8, UR9 ;  /* 0x0000000900087c82 */ /* 0x000fc40008000000 */
[----:B------:R-:W-:Y:S01]  /*27a0*/  UMOV UR4, UR5 ;  /* 0x0000000500047c82 */ /* 0x000fe20008000000 */
[----:B------:R-:W-:Y:S02]  /*27b0*/  USHF.R.U32.HI UR13, URZ, UR13, UR8 ;  /* 0x0000000dff0d7299 */ /* 0x000fe40008011608 */
[----:B-1----:R-:W-:Y:S02]  /*27c0*/  USHF.R.U32.HI UR4, URZ, UR6, UR4 ;  /* 0x00000006ff047299 */ /* 0x002fe40008011604 */
[----:B------:R-:W-:Y:S02]  /*27d0*/  USEL UR5, UR40, UR13, !UP2 ;  /* 0x0000000d28057287 */ /* 0x000fe4000d000000 */
[----:B------:R-:W-:-:S04]  /*27e0*/  USEL UR4, UR39, UR4, !UP0 ;  /* 0x0000000427047287 */ /* 0x000fc8000c000000 */
[----:B------:R-:W-:Y:S02]  /*27f0*/  UIADD3 UR6, UPT, UPT, UR5, -UR4, URZ ;  /* 0x8000000405067290 */ /* 0x000fe4000fffe0ff */
[----:B------:R-:W-:Y:S02]  /*2800*/  UIADD3 UR4, UPT, UPT, -UR5, UR4, URZ ;  /* 0x0000000405047290 */ /* 0x000fe4000fffe1ff */
[----:B------:R-:W-:Y:S02]  /*2810*/  UIMAD UR39, UR6, UR14, UR39 ;  /* 0x0000000e062772a4 */ /* 0x000fe4000f8e0227 */
[----:B------:R-:W-:-:S12]  /*2820*/  UIMAD UR40, UR4, UR10, UR40 ;  /* 0x0000000a042872a4 */ /* 0x000fd8000f8e0228 */
.L_x_41:
[----:B------:R-:W-:Y:S01]  /*2830*/  VIADD R11, R11, 0x1 ;  /* 0x000000010b0b7836 */ /* 0x000fe20000000000 */
[----:B------:R-:W-:Y:S02]  /*2840*/  R2UR UR5, R66 ;  /* 0x00000000420572ca */ /* 0x000fe400000e0000 */
[----:B------:R-:W-:Y:S02]  /*2850*/  R2UR UR4, R65 ;  /* 0x00000000410472ca */ /* 0x000fe400000e0000 */
[C---:B------:R-:W-:Y:S02]  /*2860*/  ISETP.NE.AND P0, PT, R11.reuse, 0x2, PT ;  /* 0x000000020b00780c */ /* 0x040fe40003f05270 */
[----:B------:R-:W-:Y:S02]  /*2870*/  PLOP3.LUT P1, PT, PT, PT, PT, 0x80, 0x8 ;  /* 0x000000000008781c */ /* 0x000fe40003f2f070 */
[----:B------:R-:W-:Y:S02]  /*2880*/  SEL R3, RZ, 0x1, P0 ;  /* 0x00000001ff037807 */ /* 0x000fe40000000000 */
[----:B------:R-:W-:-:S02]  /*2890*/  SEL R11, R11, RZ, P0 ;  /* 0x000000ff0b0b7207 */ /* 0x000fc40000000000 */
[----:B------:R-:W-:Y:S01]  /*28a0*/  LOP3.LUT R10, R10, R3, RZ, 0x3c, !PT ;  /* 0x000000030a0a7212 */ /* 0x000fe200078e3cff */
[----:B------:R-:W-:Y:S02]  /*28b0*/  UIADD3 UR16, UPT, UPT, UR40, UR5, URZ ;  /* 0x0000000528107290 */ /* 0x000fe4000fffe0ff */
[----:B------:R-:W-:Y:S01]  /*28c0*/  UIADD3 UR20, UPT, UPT, UR39, UR4, URZ ;  /* 0x0000000427147290 */ /* 0x000fe2000fffe0ff */
[----:B------:R-:W-:Y:S11]  /*28d0*/  BRA.U UP1, `(.L_x_42) ;  /* 0xfffffff101447547 */ /* 0x000ff6000b83ffff */
[----:B------:R-:W-:Y:S01]  /*28e0*/  UIADD3 UR21, UPT, UPT, UR21, 0x20, URZ ;  /* 0x0000002015157890 */ /* 0x000fe2000fffe0ff */
[----:B------:R-:W-:-:S03]  /*28f0*/  SHF.L.U32 R3, R12, 0x1f, RZ ;  /* 0x0000001f0c037819 */ /* 0x000fc600000006ff */
[----:B------:R-:W-:-:S09]  /*2900*/  ULEA UR4, UR7, UR21, 0x3 ;  /* 0x0000001507047291 */ /* 0x000fd2000f8e18ff */
[----:B------:R-:W3:Y:S02]  /*2910*/  SYNCS.PHASECHK.TRANS64.TRYWAIT P0, [UR4], R3 ;  /* 0x00000003ff0075a7 */ /* 0x000ee40008001104 */
[----:B---3--:R-:W-:Y:S05]  /*2920*/  @!P0 BRA `(.L_x_43) ;  /* 0x0000006000f88947 */ /* 0x008fea0003800000 */
.L_x_143:
[----:B------:R-:W-:-:S04]  /*2930*/  UIADD3 UR4, UPT, UPT, UR7, 0x1, URZ ;  /* 0x0000000107047890 */ /* 0x000fc8000fffe0ff */
[----:B------:R-:W-:-:S04]  /*2940*/  UISETP.NE.AND UP0, UPT, UR4, 0x4, UPT ;  /* 0x000000040400788c */ /* 0x000fc8000bf05270 */
[----:B------:R-:W-:Y:S02]  /*2950*/  USEL UR6, URZ, 0x1, UP0 ;  /* 0x00000001ff067887 */ /* 0x000fe40008000000 */
[----:B------:R-:W-:-:S04]  /*2960*/  USEL UR4, UR4, URZ, UP0 ;  /* 0x000000ff04047287 */ /* 0x000fc80008000000 */
[----:B------:R-:W-:Y:S01]  /*2970*/  ULEA UR5, UR4, UR21, 0x3 ;  /* 0x0000001504057291 */ /* 0x000fe2000f8e18ff */
[----:B------:R-:W-:-:S04]  /*2980*/  LOP3.LUT R2, R12, UR6, RZ, 0x3c, !PT ;  /* 0x000000060c027c12 */ /* 0x000fc8000f8e3cff */
[----:B-1----:R-:W-:-:S04]  /*2990*/  SHF.L.U32 R3, R2, 0x1f, RZ ;  /* 0x0000001f02037819 */ /* 0x002fc800000006ff */
[----:B------:R-:W1:Y:S02]  /*29a0*/  SYNCS.PHASECHK.TRANS64.TRYWAIT P0, [UR5], R3 ;  /* 0x00000003ff0075a7 */ /* 0x000e640008001105 */
[----:B-1----:R-:W-:Y:S05]  /*29b0*/  @!P0 BRA `(.L_x_44) ;  /* 0x0000006000ec8947 */ /* 0x002fea0003800000 */
.L_x_145:
        /* <DEDUP_REMOVED lines=9> */
.L_x_147:
[----:B------:R-:W-:-:S04]  /*2a50*/  UIADD3 UR4, UPT, UPT, UR4, 0x1, URZ ;  /* 0x0000000104047890 */ /* 0x000fc8000fffe0ff */
[----:B------:R-:W-:-:S04]  /*2a60*/  UISETP.NE.AND UP0, UPT, UR4, 0x4, UPT ;  /* 0x000000040400788c */ /* 0x000fc8000bf05270 */
[----:B------:R-:W-:Y:S02]  /*2a70*/  USEL UR5, URZ, 0x1, UP0 ;  /* 0x00000001ff057887 */ /* 0x000fe40008000000 */
[----:B------:R-:W-:-:S04]  /*2a80*/  USEL UR4, UR4, URZ, UP0 ;  /* 0x000000ff04047287 */ /* 0x000fc80008000000 */
[----:B------:R-:W-:Y:S01]  /*2a90*/  ULEA UR4, UR4, UR21, 0x3 ;  /* 0x0000001504047291 */ /* 0x000fe2000f8e18ff */
[----:B-1----:R-:W-:-:S04]  /*2aa0*/  LOP3.LUT R3, R2, UR5, RZ, 0x3c, !PT ;  /* 0x0000000502037c12 */ /* 0x002fc8000f8e3cff */
[----:B------:R-:W-:Y:S01]  /*2ab0*/  SHF.L.U32 R3, R3, 0x1f, RZ ;  /* 0x0000001f03037819 */ /* 0x000fe200000006ff */
[----:B------:R-:W-:-:S07]  /*2ac0*/  IMAD.U32 R0, RZ, RZ, UR4 ;  /* 0x00000004ff007e24 */ /* 0x000fce000f8e00ff */
.L_x_46:
[----:B-1----:R1:W3:Y:S02]  /*2ad0*/  SYNCS.PHASECHK.TRANS64.TRYWAIT P0, [R0+URZ], R3 ;  /* 0x00000003000075a7 */ /* 0x0022e400080011ff */
[----:B---3--:R-:W-:Y:S05]  /*2ae0*/  @!P0 NANOSLEEP.SYNCS 0x989680 ;  /* 0x009896800000895d */ /* 0x008fea0003900000 */
[----:B------:R-:W3:Y:S02]  /*2af0*/  @!P0 SYNCS.PHASECHK.TRANS64 P0, [R0+URZ], R3 ;  /* 0x00000003000085a7 */ /* 0x000ee400080010ff */
[----:B--23--:R-:W-:Y:S05]  /*2b00*/  @P0 EXIT ;  /* 0x000000000000094d */ /* 0x00cfea0003800000 */
[----:B------:R-:W-:Y:S05]  /*2b10*/  BRA `(.L_x_46) ;  /* 0xfffffffc00ec7947 */ /* 0x000fea000383ffff */
.L_x_22:
[----:B------:R-:W2:Y:S02]  /*2b20*/  S2UR UR4, SR_CgaCtaId ;  /* 0x00000000000479c3 */ /* 0x000ea40000008800 */
[----:B--2---:R-:W-:-:S04]  /*2b30*/  UISETP.NE.AND UP0, UPT, UR4, URZ, UPT ;  /* 0x000000ff0400728c */ /* 0x004fc8000bf05270 */
[----:B------:R-:W-:-:S09]  /*2b40*/  UISETP.NE.OR UP0, UPT, UR17, 0x1, UP0 ;  /* 0x000000011100788c */ /* 0x000fd20008705670 */
[----:B------:R-:W-:Y:S05]  /*2b50*/  BRA.U UP0, `(.L_x_47) ;  /* 0x00000005004c7547 */ /* 0x000fea000b800000 */
[----:B------:R-:W2:Y:S01]  /*2b60*/  S2UR UR5, SR_CgaCtaId ;  /* 0x00000000000579c3 */ /* 0x000ea20000008800 */
[----:B------:R-:W-:Y:S01]  /*2b70*/  UMOV UR4, 0x400 ;  /* 0x0000040000047882 */ /* 0x000fe20000000000 */
[----:B------:R-:W-:Y:S01]  /*2b80*/  ISETP.GE.U32.AND P2, PT, R0, 0x4, PT ;  /* 0x000000040000780c */ /* 0x000fe20003f46070 */
[----:B------:R-:W-:Y:S01]  /*2b90*/  IMAD.MOV.U32 R12, RZ, RZ, 0x1 ;  /* 0x00000001ff0c7424 */ /* 0x000fe200078e00ff */
[----:B------:R-:W-:Y:S02]  /*2ba0*/  CS2R R10, SRZ ;  /* 0x00000000000a7805 */ /* 0x000fe4000001ff00 */
[----:B------:R-:W-:Y:S01]  /*2bb0*/  CS2R R8, SRZ ;  /* 0x0000000000087805 */ /* 0x000fe2000001ff00 */
[----:B--2---:R-:W-:-:S03]  /*2bc0*/  ULEA UR6, UR5, UR4, 0x18 ;  /* 0x0000000405067291 */ /* 0x004fc6000f8ec0ff */
[----:B------:R-:W-:-:S09]  /*2bd0*/  UMOV UR5, URZ ;  /* 0x000000ff00057c82 */ /* 0x000fd20008000000 */
.L_x_51:
[----:B------:R-:W-:Y:S02]  /*2be0*/  LEA R2, R8, UR6, 0x3 ;  /* 0x0000000608027c11 */ /* 0x000fe4000f8e18ff */
[----:B------:R-:W-:-:S03]  /*2bf0*/  SHF.L.U32 R5, R9, 0x1f, RZ ;  /* 0x0000001f09057819 */ /* 0x000fc600000006ff */
[----:B------:R-:W-:Y:S01]  /*2c00*/  VIADD R4, R2, 0x100 ;  /* 0x0000010002047836 */ /* 0x000fe20000000000 */
[----:B------:R-:W2:Y:S02]  /*2c10*/  SYNCS.PHASECHK.TRANS64.TRYWAIT P0, [R2+URZ+0xf0], R5 ;  /* 0x0000f005020075a7 */ /* 0x000ea400080011ff */
[----:B--2---:R-:W-:Y:S05]  /*2c20*/  @!P0 BRA `(.L_x_48) ;  /* 0x0000006000808947 */ /* 0x004fea0003800000 */
.L_x_148:
[----:B------:R-:W-:Y:S01]  /*2c30*/  ULEA UR4, UR5, UR6, 0x3 ;  /* 0x0000000605047291 */ /* 0x000fe2000f8e18ff */
[----:B------:R-:W-:Y:S02]  /*2c40*/  PRMT R4, RZ, 0x654, R4 ;  /* 0x00000654ff047816 */ /* 0x000fe40000000004 */
[----:B--2---:R-:W-:Y:S01]  /*2c50*/  SHF.L.U32 R5, R12, 0x1f, RZ ;  /* 0x0000001f0c057819 */ /* 0x004fe200000006ff */
[----:B------:R-:W-:Y:S01]  /*2c60*/  UIADD3 UR7, UPT, UPT, UR4, 0x90, URZ ;  /* 0x0000009004077890 */ /* 0x000fe2000fffe0ff */
[----:B------:R2:W-:Y:S05]  /*2c70*/  SYNCS.ARRIVE.TRANS64.RED.A1T0 RZ, [R4+URZ], RZ ;  /* 0x000000ff04ff79a7 */ /* 0x0005ea00081004ff */
[----:B------:R-:W-:Y:S01]  /*2c80*/  IMAD.U32 R7, RZ, RZ, UR7 ;  /* 0x00000007ff077e24 */ /* 0x000fe2000f8e00ff */
[----:B------:R-:W3:Y:S04]  /*2c90*/  SYNCS.PHASECHK.TRANS64.TRYWAIT P0, [UR4+0xa0], R5 ;  /* 0x0000a005ff0075a7 */ /* 0x000ee80008001104 */
[----:B------:R-:W-:Y:S01]  /*2ca0*/  PRMT R6, R0, 0x654, R7 ;  /* 0x0000065400067816 */ /* 0x000fe20000000007 */
[----:B--2---:R-:W-:Y:S01]  /*2cb0*/  @!P2 IMAD.MOV.U32 R4, RZ, RZ, 0x10 ;  /* 0x00000010ff04a424 */ /* 0x004fe200078e00ff */
[----:B---3--:R-:W-:Y:S06]  /*2cc0*/  @!P0 BRA `(.L_x_49) ;  /* 0x00000060006c8947 */ /* 0x008fec0003800000 */
.L_x_150:
[----:B------:R-:W-:Y:S01]  /*2cd0*/  ULEA UR8, UR5, UR6, 0x4 ;  /* 0x0000000605087291 */ /* 0x000fe2000f8e20ff */
[----:B------:R-:W-:Y:S01]  /*2ce0*/  SEL R3, R6, R3, !P2 ;  /* 0x0000000306037207 */ /* 0x000fe20005000000 */
[----:B------:R-:W-:Y:S01]  /*2cf0*/  UIADD3 UR9, UPT, UPT, UR4, 0x90, URZ ;  /* 0x0000009004097890 */ /* 0x000fe2000fffe0ff */
[----:B--2---:R-:W-:Y:S01]  /*2d00*/  LEA R2, R11, UR6, 0x3 ;  /* 0x000000060b027c11 */ /* 0x004fe2000f8e18ff */
[----:B------:R-:W-:Y:S01]  /*2d10*/  UIADD3 UR8, UPT, UPT, UR8, 0x120, URZ ;  /* 0x0000012008087890 */ /* 0x000fe2000fffe0ff */
[----:B------:R-:W-:Y:S01]  /*2d20*/  SHF.L.U32 R5, R10, 0x1f, RZ ;  /* 0x0000001f0a057819 */ /* 0x000fe200000006ff */
[----:B------:R2:W-:Y:S01]  /*2d30*/  @!P2 SYNCS.ARRIVE.TRANS64.RED RZ, [R3+URZ], R4 ;  /* 0x0000000403ffa9a7 */ /* 0x0005e200080004ff */
[----:B------:R-:W-:Y:S01]  /*2d40*/  UIADD3 UR4, UPT, UPT, UR5, 0x1, URZ ;  /* 0x0000000105047890 */ /* 0x000fe2000fffe0ff */
[----:B------:R-:W-:-:S03]  /*2d50*/  VIADD R8, R8, 0x1 ;  /* 0x0000000108087836 */ /* 0x000fc60000000000 */
[----:B------:R-:W-:Y:S02]  /*2d60*/  UISETP.NE.AND UP0, UPT, UR4, 0x2, UPT ;  /* 0x000000020400788c */ /* 0x000fe4000bf05270 */
[----:B------:R-:W-:Y:S06]  /*2d70*/  UGETNEXTWORKID.BROADCAST [UR8], [UR9] ;  /* 0x00000000080073ca */ /* 0x000fec0008000100 */
[----:B------:R-:W-:Y:S01]  /*2d80*/  USEL UR7, URZ, 0x1, UP0 ;  /* 0x00000001ff077887 */ /* 0x000fe20008000000 */
[----:B------:R-:W-:Y:S01]  /*2d90*/  ISETP.NE.AND P0, PT, R8, 0x2, PT ;  /* 0x000000020800780c */ /* 0x000fe20003f05270 */
[----:B------:R-:W-:Y:S01]  /*2da0*/  USEL UR5, UR4, URZ, UP0 ;  /* 0x000000ff04057287 */ /* 0x000fe20008000000 */
[----:B------:R-:W3:Y:S03]  /*2db0*/  SYNCS.PHASECHK.TRANS64.TRYWAIT P1, [R2+URZ+0x90], R5 ;  /* 0x00009005020075a7 */ /* 0x000ee600080211ff */
[----:B------:R-:W-:Y:S01]  /*2dc0*/  LOP3.LUT R12, R12, UR7, RZ, 0x3c, !PT ;  /* 0x000000070c0c7c12 */ /* 0x000fe2000f8e3cff */
[----:B--23--:R-:W-:Y:S07]  /*2dd0*/  @!P1 BRA `(.L_x_50) ;  /* 0x0000006000409947 */ /* 0x00cfee0003800000 */
.L_x_151:
[C---:B------:R-:W-:Y:S01]  /*2de0*/  LEA R4, R11.reuse, UR6, 0x4 ;  /* 0x000000060b047c11 */ /* 0x040fe2000f8e20ff */
[----:B--2---:R-:W-:Y:S01]  /*2df0*/  VIADD R2, R2, 0xa0 ;  /* 0x000000a002027836 */ /* 0x004fe20000000000 */
[----:B------:R-:W-:Y:S01]  /*2e00*/  SEL R8, R8, RZ, P0 ;  /* 0x000000ff08087207 */ /* 0x000fe20000000000 */
[----:B------:R-:W-:-:S03]  /*2e10*/  VIADD R11, R11, 0x1 ;  /* 0x000000010b0b7836 */ /* 0x000fc60000000000 */
[----:B------:R-:W2:Y:S01]  /*2e20*/  LDS.128 R4, [R4+0x120] ;  /* 0x0001200004047984 */ /* 0x000ea20000000c00 */
[----:B------:R-:W-:Y:S02]  /*2e30*/  PRMT R2, RZ, 0x654, R2 ;  /* 0x00000654ff027816 */ /* 0x000fe40000000002 */
[C---:B------:R-:W-:Y:S01]  /*2e40*/  ISETP.NE.AND P1, PT, R11.reuse, 0x2, PT ;  /* 0x000000020b00780c */ /* 0x040fe20003f25270 */
[----:B------:R-:W-:Y:S01]  /*2e50*/  @!PT LDS RZ, [RZ] ;  /* 0x00000000fffff984 */ /* 0x000fe20000000800 */
[----:B------:R-:W-:Y:S01]  /*2e60*/  @!PT LDS RZ, [RZ] ;  /* 0x00000000fffff984 */ /* 0x000fe20000000800 */
[----:B------:R-:W-:Y:S01]  /*2e70*/  @!PT LDS RZ, [RZ] ;  /* 0x00000000fffff984 */ /* 0x000fe20000000800 */
[----:B------:R-:W-:Y:S01]  /*2e80*/  @!PT LDS RZ, [RZ] ;  /* 0x00000000fffff984 */ /* 0x000fe20000000800 */
[----:B------:R3:W-:Y:S06]  /*2e90*/  MEMBAR.ALL.CTA ;  /* 0x0000000000007992 */ /* 0x0007ec0000008000 */
[----:B---3--:R-:W3:Y:S01]  /*2ea0*/  FENCE.VIEW.ASYNC.S ;  /* 0x00000000000073c6 */ /* 0x008ee20000000000 */
[----:B------:R-:W-:Y:S01]  /*2eb0*/  SEL R11, R11, RZ, P1 ;  /* 0x000000ff0b0b7207 */ /* 0x000fe20000800000 */
[----:B---3--:R3:W-:Y:S01]  /*2ec0*/  SYNCS.ARRIVE.TRANS64.RED.A1T0 RZ, [R2+URZ], RZ ;  /* 0x000000ff02ff79a7 */ /* 0x0087e200081004ff */
[----:B--2---:R-:W-:-:S02]  /*2ed0*/  LOP3.LUT P3, RZ, R6, 0x1, RZ, 0xc0, !PT ;  /* 0x0000000106ff7812 */ /* 0x004fc4000786c0ff */
[----:B------:R-:W-:-:S04]  /*2ee0*/  SEL R5, RZ, 0x1, P1 ;  /* 0x00000001ff057807 */ /* 0x000fc80000800000 */
[----:B------:R-:W-:Y:S02]  /*2ef0*/  LOP3.LUT R10, R10, R5, RZ, 0x3c, !PT ;  /* 0x000000050a0a7212 */ /* 0x000fe400078e3cff */
[----:B---3--:R-:W-:-:S04]  /*2f00*/  SEL R2, RZ, 0x1, P0 ;  /* 0x00000001ff027807 */ /* 0x008fc80000000000 */
[----:B------:R-:W-:Y:S01]  /*2f10*/  LOP3.LUT R9, R9, R2, RZ, 0x3c, !PT ;  /* 0x0000000209097212 */ /* 0x000fe200078e3cff */
[----:B------:R-:W-:Y:S06]  /*2f20*/  @P3 BRA `(.L_x_51) ;  /* 0xfffffffc002c3947 */ /* 0x000fec000383ffff */
[----:B------:R-:W-:Y:S01]  /*2f30*/  ULEA UR4, UR5, UR6, 0x3 ;  /* 0x0000000605047291 */ /* 0x000fe2000f8e18ff */
[----:B------:R-:W-:-:S08]  /*2f40*/  SHF.L.U32 R3, R12, 0x1f, RZ ;  /* 0x0000001f0c037819 */ /* 0x000fd000000006ff */
[----:B------:R-:W2:Y:S02]  /*2f50*/  SYNCS.PHASECHK.TRANS64 P0, [UR4+0xa0], R3 ;  /* 0x0000a003ff0075a7 */ /* 0x000ea40008001004 */
[----:B--2---:R-:W-:Y:S05]  /*2f60*/  @P0 BRA `(.L_x_52) ;  /* 0x0000000000080947 */ /* 0x004fea0003800000 */
[----:B------:R-:W2:Y:S02]  /*2f70*/  SYNCS.PHASECHK.TRANS64.TRYWAIT P0, [UR4+0xa0], R3 ;  /* 0x0000a003ff0075a7 */ /* 0x000ea40008001104 */
[----:B--2---:R-:W-:Y:S05]  /*2f80*/  @!P0 BRA `(.L_x_53) ;  /* 0x0000005c00e88947 */ /* 0x004fea0003800000 */
.L_x_52:
[----:B------:R-:W-:-:S04]  /*2f90*/  UIADD3 UR7, UPT, UPT, UR5, 0x1, URZ ;  /* 0x0000000105077890 */ /* 0x000fc8000fffe0ff */
[----:B------:R-:W-:-:S04]  /*2fa0*/  UISETP.NE.AND UP0, UPT, UR7, 0x2, UPT ;  /* 0x000000020700788c */ /* 0x000fc8000bf05270 */
[----:B------:R-:W-:Y:S02]  /*2fb0*/  USEL UR8, URZ, 0x1, UP0 ;  /* 0x00000001ff087887 */ /* 0x000fe40008000000 */
[----:B------:R-:W-:-:S04]  /*2fc0*/  USEL UR7, UR7, URZ, UP0 ;  /* 0x000000ff07077287 */ /* 0x000fc80008000000 */
[----:B------:R-:W-:Y:S01]  /*2fd0*/  ULEA UR7, UR7, UR6, 0x3 ;  /* 0x0000000607077291 */ /* 0x000fe2000f8e18ff */
[----:B--2---:R-:W-:-:S04]  /*2fe0*/  LOP3.LUT R3, R12, UR8, RZ, 0x3c, !PT ;  /* 0x000000080c037c12 */ /* 0x004fc8000f8e3cff */
[----:B------:R-:W-:-:S04]  /*2ff0*/  SHF.L.U32 R0, R3, 0x1f, RZ ;  /* 0x0000001f03007819 */ /* 0x000fc800000006ff */
[----:B------:R-:W2:Y:S02]  /*3000*/  SYNCS.PHASECHK.TRANS64 P0, [UR7+0xa0], R0 ;  /* 0x0000a000ff0075a7 */ /* 0x000ea40008001007 */
[----:B-12---:R-:W-:Y:S05]  /*3010*/  @P0 EXIT ;  /* 0x000000000000094d */ /* 0x006fea0003800000 */
[----:B------:R-:W-:Y:S02]  /*3020*/  SHF.L.U32 R3, R3, 0x1f, RZ ;  /* 0x0000001f03037819 */ /* 0x000fe400000006ff */
[----:B------:R-:W-:-:S07]  /*3030*/  MOV R0, UR7 ;  /* 0x0000000700007c02 */ /* 0x000fce0008000f00 */
.L_x_54:
[----:B-1----:R1:W2:Y:S02]  /*3040*/  SYNCS.PHASECHK.TRANS64.TRYWAIT P0, [R0+URZ+0xa0], R3 ;  /* 0x0000a003000075a7 */ /* 0x0022a400080011ff */
[----:B--2---:R-:W-:Y:S05]  /*3050*/  @!P0 NANOSLEEP.SYNCS 0x989680 ;  /* 0x009896800000895d */ /* 0x004fea0003900000 */
[----:B------:R-:W2:Y:S02]  /*3060*/  @!P0 SYNCS.PHASECHK.TRANS64 P0, [R0+URZ+0xa0], R3 ;  /* 0x0000a003000085a7 */ /* 0x000ea400080010ff */
[----:B--2---:R-:W-:Y:S05]  /*3070*/  @P0 EXIT ;  /* 0x000000000000094d */ /* 0x004fea0003800000 */
[----:B------:R-:W-:Y:S05]  /*3080*/  BRA `(.L_x_54) ;  /* 0xfffffffc00ec7947 */ /* 0x000fea000383ffff */
.L_x_47:
[----:B------:R-:W-:Y:S05]  /*3090*/  BRA.U UP4, `(.L_x_55) ;  /* 0x0000000d04d87547 */ /* 0x000fea000b800000 */
[----:B------:R-:W2:Y:S01]  /*30a0*/  S2UR UR7, SR_CgaCtaId ;  /* 0x00000000000779c3 */ /* 0x000ea20000008800 */
[----:B------:R-:W-:Y:S01]  /*30b0*/  UMOV UR4, 0x40 ;  /* 0x0000004000047882 */ /* 0x000fe20000000000 */
[----:B------:R-:W-:Y:S01]  /*30c0*/  NOP ;  /* 0x0000000000007918 */ /* 0x000fe20000000000 */
[----:B------:R-:W-:Y:S01]  /*30d0*/  UMOV UR6, 0x400 ;  /* 0x0000040000067882 */ /* 0x000fe20000000000 */
[----:B--2---:R-:W-:Y:S02]  /*30e0*/  ULEA UR5, UR7, UR4, 0x18 ;  /* 0x0000000407057291 */ /* 0x004fe4000f8ec0ff */
[----:B------:R-:W-:-:S07]  /*30f0*/  ULEA UR6, UR7, UR6, 0x18 ;  /* 0x0000000607067291 */ /* 0x000fce000f8ec0ff */
[----:B------:R-:W2:Y:S02]  /*3100*/  LDS.U8 R0, [UR5+0x1c] ;  /* 0x00001c05ff007984 */ /* 0x000ea40008000000 */
[----:B--2---:R-:W-:-:S13]  /*3110*/  ISETP.NE.AND P0, PT, R0, RZ, PT ;  /* 0x000000ff0000720c */ /* 0x004fda0003f05270 */
[----:B------:R-:W-:Y:S05]  /*3120*/  @P0 BRA `(.L_x_56) ;  /* 0x0000000000580947 */ /* 0x000fea0003800000 */
[----:B------:R-:W-:-:S13]  /*3130*/  ELECT P0, URZ, PT ;  /* 0x0000000000ff782f */ /* 0x000fda0003800000 */
[----:B------:R-:W-:Y:S05]  /*3140*/  @!P0 BRA `(.L_x_57) ;  /* 0x0000000000608947 */ /* 0x000fea0003800000 */
[----:B------:R-:W-:Y:S01]  /*3150*/  UMOV UR4, 0x10 ;  /* 0x0000001000047882 */ /* 0x000fe20000000000 */
[----:B------:R-:W-:Y:S01]  /*3160*/  HFMA2 R0, -RZ, RZ, 0, 5.9604644775390625e-08 ;  /* 0x00000001ff007431 */ /* 0x000fe200000001ff */
[----:B------:R-:W-:-:S03]  /*3170*/  MOV R3, 0xffff ;  /* 0x0000ffff00037802 */ /* 0x000fc60000000f00 */
[----:B------:R-:W-:Y:S04]  /*3180*/  DEPBAR.LE SB2, 0x36 ;  /* 0x0000ad800000791a */ /* 0x000fe80000000000 */
[----:B------:R-:W2:Y:S02]  /*3190*/  UTCATOMSWS.FIND_AND_SET.ALIGN UP0, UR4, UR4 ;  /* 0x00000004000475e3 */ /* 0x000ea40008000800 */
[----:B--2---:R-:W-:Y:S01]  /*31a0*/  MOV R4, UR4 ;  /* 0x0000000400047c02 */ /* 0x004fe20008000f00 */
[----:B------:R-:W-:Y:S06]  /*31b0*/  BRA.U UP0, `(.L_x_58) ;  /* 0x0000000100187547 */ /* 0x000fec000b800000 */
.L_x_59:
[----:B------:R-:W-:Y:S05]  /*31c0*/  NANOSLEEP 0x64 ;  /* 0x000000640000795d */ /* 0x000fea0003800000 */
[----:B------:R-:W-:-:S05]  /*31d0*/  UMOV UR4, 0x10 ;  /* 0x0000001000047882 */ /* 0x000fca0000000000 */
[----:B------:R-:W-:Y:S04]  /*31e0*/  DEPBAR.LE SB2, 0x36 ;  /* 0x0000ad800000791a */ /* 0x000fe80000000000 */
[----:B------:R-:W2:Y:S02]  /*31f0*/  UTCATOMSWS.FIND_AND_SET.ALIGN UP0, UR4, UR4 ;  /* 0x00000004000475e3 */ /* 0x000ea40008000800 */
[----:B--2---:R-:W-:Y:S01]  /*3200*/  MOV R4, UR4 ;  /* 0x0000000400047c02 */ /* 0x004fe20008000f00 */
[----:B------:R-:W-:Y:S05]  /*3210*/  BRA.U !UP0, `(.L_x_59) ;  /* 0xfffffffd08e87547 */ /* 0x000fea000b83ffff */
.L_x_58:
[-C--:B------:R-:W-:Y:S02]  /*3220*/  SHF.L.U32 R3, R3, R4.reuse, RZ ;  /* 0x0000000403037219 */ /* 0x080fe400000006ff */
[----:B------:R-:W-:Y:S01]  /*3230*/  SHF.L.U32 R0, R0, R4, RZ ;  /* 0x0000000400007219 */ /* 0x000fe200000006ff */
[----:B------:R-:W-:Y:S02]  /*3240*/  IMAD.SHL.U32 R4, R4, 0x20, RZ ;  /* 0x0000002004047824 */ /* 0x000fe400078e00ff */
[----:B------:R2:W-:Y:S04]  /*3250*/  ATOMS.OR RZ, [UR5+0x14], R3 ;  /* 0x00001403ffff798c */ /* 0x0005e8000b000005 */
[----:B------:R2:W-:Y:S04]  /*3260*/  ATOMS.OR RZ, [UR5+0x18], R0 ;  /* 0x00001800ffff798c */ /* 0x0005e8000b000005 */
[----:B------:R2:W-:Y:S01]  /*3270*/  STS [UR6+0x140], R4 ;  /* 0x00014004ff007988 */ /* 0x0005e20008000806 */
[----:B------:R-:W-:Y:S05]  /*3280*/  BRA `(.L_x_57) ;  /* 0x0000000000107947 */ /* 0x000fea0003800000 */
.L_x_56:
[----:B------:R-:W-:Y:S02]  /*3290*/  MOV R0, 0xffffffff ;  /* 0xffffffff00007802 */ /* 0x000fe40000000f00 */
[----:B------:R-:W-:-:S03]  /*32a0*/  MOV R4, 0x32d0 ;  /* 0x000032d000047802 */ /* 0x000fc60000000f00 */
[----:B------:R2:W-:Y:S04]  /*32b0*/  STS [UR6+0x140], R0 ;  /* 0x00014000ff007988 */ /* 0x0005e80008000806 */
[----:B-12--5:R-:W-:Y:S05]  /*32c0*/  CALL.REL.NOINC `($__internal_1_$__cuda_sm10x_tcgen05_guardrail_trap_phase_invalid_during_alloc) ;  /* 0x0000006400307944 */ /* 0x026fea0003c00000 */
.L_x_57:
[----:B------:R-:W-:Y:S05]  /*32d0*/  WARPSYNC.ALL ;  /* 0x0000000000007948 */ /* 0x000fea0003800000 */
[----:B------:R-:W3:Y:S01]  /*32e0*/  S2UR UR4, SR_CgaCtaId ;  /* 0x00000000000479c3 */ /* 0x000ee20000008800 */
[----:B------:R-:W-:Y:S01]  /*32f0*/  UMOV UR26, 0x400 ;  /* 0x00000400001a7882 */ /* 0x000fe20000000000 */
[----:B------:R-:W-:-:S06]  /*3300*/  NOP ;  /* 0x0000000000007918 */ /* 0x000fcc0000000000 */
[----:B------:R-:W-:Y:S06]  /*3310*/  BAR.ARV 0x6, 0xa0 ;  /* 0x0182800000007b1d */ /* 0x000fec0000002000 */
[----:B------:R-:W4:Y:S01]  /*3320*/  LDCU UR5, c[0x0][0x38c] ;  /* 0x00007180ff0577ac */ /* 0x000f220008000800 */
[----:B------:R-:W-:Y:S01]  /*3330*/  LOP3.LUT R2, R2, 0xffff, RZ, 0xc0, !PT ;  /* 0x0000ffff02027812 */ /* 0x000fe200078ec0ff */
[----:B------:R-:W-:Y:S01]  /*3340*/  IMAD.MOV.U32 R11, RZ, RZ, 0x1 ;  /* 0x00000001ff0b7424 */ /* 0x000fe200078e00ff */
[----:B------:R-:W-:Y:S01]  /*3350*/  CS2R R8, SRZ ;  /* 0x0000000000087805 */ /* 0x000fe2000001ff00 */
[----:B------:R-:W1:Y:S01]  /*3360*/  LDCU UR7, c[0x0][0x38c] ;  /* 0x00007180ff0777ac */ /* 0x000e620008000800 */
[----:B------:R-:W-:Y:S01]  /*3370*/  R2UR UR27, R2 ;  /* 0x00000000021b72ca */ /* 0x000fe200000e0000 */
[----:B------:R-:W-:Y:S01]  /*3380*/  IMAD.MOV.U32 R10, RZ, RZ, RZ ;  /* 0x000000ffff0a7224 */ /* 0x000fe200078e00ff */
[----:B------:R-:W-:Y:S01]  /*3390*/  UMOV UR30, URZ ;  /* 0x000000ff001e7c82 */ /* 0x000fe20008000000 */
[----:B------:R-:W-:Y:S01]  /*33a0*/  UMOV UR24, URZ ;  /* 0x000000ff00187c82 */ /* 0x000fe20008000000 */
[----:B---3--:R-:W-:Y:S01]  /*33b0*/  ULEA UR26, UR4, UR26, 0x18 ;  /* 0x0000001a041a7291 */ /* 0x008fe2000f8ec0ff */
[----:B------:R-:W-:Y:S01]  /*33c0*/  UMOV UR38, 0x0 ;  /* 0x0000000000267882 */ /* 0x000fe20000000000 */
[----:B------:R-:W-:-:S02]  /*33d0*/  UMOV UR39, 0x4200910 ;  /* 0x0420091000277882 */ /* 0x000fc40000000000 */
[----:B------:R-:W-:Y:S02]  /*33e0*/  UIADD3 UR4, UPT, UPT, UR26, 0x8800, URZ ;  /* 0x000088001a047890 */ /* 0x000fe4000fffe0ff */
[----:B------:R-:W-:Y:S02]  /*33f0*/  UIADD3 UR6, UPT, UPT, UR26, 0x10800, URZ ;  /* 0x000108001a067890 */ /* 0x000fe4000fffe0ff */
[----:B----4-:R-:W-:Y:S01]  /*3400*/  UIADD3 UR5, UPT, UPT, UR5, 0x1f, URZ ;  /* 0x0000001f05057890 */ /* 0x010fe2000fffe0ff */
[----:B--2---:R-:W2:Y:S01]  /*3410*/  LDS R0, [UR26+0x140] ;  /* 0x0001401aff007984 */ /* 0x004ea20008000800 */
[----:B-1----:R-:W-:Y:S01]  /*3420*/  UMOV UR36, 0x0 ;  /* 0x0000000000247882 */ /* 0x002fe20000000000 */
[----:B------:R-:W-:Y:S01]  /*3430*/  UMOV UR37, 0x4200910 ;  /* 0x0420091000257882 */ /* 0x000fe20000000000 */
[----:B------:R-:W-:Y:S02]  /*3440*/  USHF.R.S32.HI UR40, URZ, 0x1f, UR5 ;  /* 0x0000001fff287899 */ /* 0x000fe40008011405 */
[----:B------:R-:W-:-:S02]  /*3450*/  UISETP.GE.AND UP4, UPT, UR7, 0x1, UPT ;  /* 0x000000010700788c */ /* 0x000fc4000bf86270 */
[----:B------:R-:W-:Y:S02]  /*3460*/  ULEA.HI UR40, UR40, UR5, URZ, 0x5 ;  /* 0x0000000528287291 */ /* 0x000fe4000f8f28ff */
[----:B------:R-:W-:Y:S02]  /*3470*/  USHF.R.U32.HI UR5, URZ, 0x4, UR4 ;  /* 0x00000004ff057899 */ /* 0x000fe40008011604 */
[----:B------:R-:W-:Y:S02]  /*3480*/  USHF.R.S32.HI UR40, URZ, 0x5, UR40 ;  /* 0x00000005ff287899 */ /* 0x000fe40008011428 */
[----:B------:R-:W-:Y:S02]  /*3490*/  USHF.R.U32.HI UR4, URZ, 0x4, UR6 ;  /* 0x00000004ff047899 */ /* 0x000fe40008011606 */
[----:B------:R-:W-:Y:S02]  /*34a0*/  UISETP.LT.AND UP0, UPT, UR40, 0x1, UPT ;  /* 0x000000012800788c */ /* 0x000fe4000bf01270 */
[----:B------:R-:W-:-:S02]  /*34b0*/  ULOP3.LUT UR5, UR5, 0x3fff, URZ, 0xc0, !UPT ;  /* 0x00003fff05057892 */ /* 0x000fc4000f8ec0ff */
[----:B------:R-:W-:Y:S02]  /*34c0*/  ULOP3.LUT UR4, UR4, 0x3fff, URZ, 0xc0, !UPT ;  /* 0x00003fff04047892 */ /* 0x000fe4000f8ec0ff */
[----:B------:R-:W-:Y:S02]  /*34d0*/  USEL UR41, UR40, 0x1, !UP0 ;  /* 0x0000000128297887 */ /* 0x000fe4000c000000 */
[----:B------:R-:W-:Y:S02]  /*34e0*/  ULOP3.LUT UR28, UR5, 0x10000, URZ, 0xfc, !UPT ;  /* 0x00010000051c7892 */ /* 0x000fe4000f8efcff */
[----:B------:R-:W-:Y:S02]  /*34f0*/  ULOP3.LUT UR29, UR4, 0x10000, URZ, 0xfc, !UPT ;  /* 0x00010000041d7892 */ /* 0x000fe4000f8efcff */
[----:B------:R-:W-:Y:S01]  /*3500*/  UIADD3 UR41, UPT, UPT, -UR41, URZ, URZ ;  /* 0x000000ff29297290 */ /* 0x000fe2000fffe1ff */
[----:B------:R-:W-:Y:S01]  /*3510*/  UMOV UR34, 0x0 ;  /* 0x0000000000227882 */ /* 0x000fe20000000000 */
[----:B------:R-:W-:Y:S01]  /*3520*/  UMOV UR35, 0x4200910 ;  /* 0x0420091000237882 */ /* 0x000fe20000000000 */
[----:B------:R-:W-:Y:S01]  /*3530*/  UMOV UR32, 0x0 ;  /* 0x0000000000207882 */ /* 0x000fe20000000000 */
[----:B------:R-:W-:Y:S01]  /*3540*/  UMOV UR33, 0x4200910 ;  /* 0x0420091000217882 */ /* 0x000fe20000000000 */
[----:B--2---:R-:W-:-:S15]  /*3550*/  R2UR UR42, R0 ;  /* 0x00000000002a72ca */ /* 0x004fde00000e0000 */
.L_x_66:
[----:B------:R-:W-:Y:S02]  /*3560*/  LEA R0, R10, UR26, 0x3 ;  /* 0x0000001a0a007c11 */ /* 0x000fe4000f8e18ff */
[----:B------:R-:W-:Y:S02]  /*3570*/  SHF.L.U32 R5, R9, 0x1f, RZ ;  /* 0x0000001f09057819 */ /* 0x000fe400000006ff */
[----:B------:R-:W-:Y:S01]  /*3580*/  PLOP3.LUT P0, PT, PT, PT, UP4, 0x80, 0x8 ;  /* 0x000000000008781c */ /* 0x000fe20003f0f048 */
[----:B------:R-:W-:Y:S01]  /*3590*/  VIADD R3, R0, 0xa0 ;  /* 0x000000a000037836 */ /* 0x000fe20000000000 */
[----:B-1----:R-:W1:Y:S02]  /*35a0*/  SYNCS.PHASECHK.TRANS64.TRYWAIT P1, [R0+URZ+0x90], R5 ;  /* 0x00009005000075a7 */ /* 0x002e6400080211ff */
[----:B-1-3--:R-:W-:Y:S09]  /*35b0*/  @!P1 BRA `(.L_x_60) ;  /* 0x0000005800749947 */ /* 0x00aff20003800000 */
.L_x_153:
[----:B------:R-:W-:Y:S01]  /*35c0*/  LEA R4, R10, UR26, 0x4 ;  /* 0x0000001a0a047c11 */ /* 0x000fe2000f8e20ff */
[----:B------:R-:W-:Y:S01]  /*35d0*/  @UP4 ULEA UR4, UR24, UR26, 0x3 ;  /* 0x0000001a18044291 */ /* 0x000fe2000f8e18ff */
[----:B------:R-:W-:Y:S01]  /*35e0*/  PLOP3.LUT P2, PT, PT, PT, PT, 0x80, 0x8 ;  /* 0x000000000008781c */ /* 0x000fe20003f4f070 */
[----:B------:R-:W-:Y:S01]  /*35f0*/  ULEA UR31, UR30, UR26, 0x3 ;  /* 0x0000001a1e1f7291 */ /* 0x000fe2000f8e18ff */
[----:B------:R-:W-:Y:S02]  /*3600*/  PRMT R3, RZ, 0x654, R3 ;  /* 0x00000654ff037816 */ /* 0x000fe40000000003 */
[----:B-1----:R-:W1:Y:S01]  /*3610*/  LDS.128 R4, [R4+0x120] ;  /* 0x0001200004047984 */ /* 0x002e620000000c00 */
[----:B------:R-:W-:Y:S02]  /*3620*/  @P0 SHF.L.U32 R2, R8, 0x1f, RZ ;  /* 0x0000001f08020819 */ /* 0x000fe400000006ff */
[----:B------:R-:W-:Y:S01]  /*3630*/  SHF.L.U32 R0, R11, 0x1f, RZ ;  /* 0x0000001f0b007819 */ /* 0x000fe200000006ff */
[----:B------:R-:W-:Y:S01]  /*3640*/  @!PT LDS RZ, [RZ] ;  /* 0x00000000fffff984 */ /* 0x000fe20000000800 */
[----:B------:R-:W-:Y:S01]  /*3650*/  @!PT LDS RZ, [RZ] ;  /* 0x00000000fffff984 */ /* 0x000fe20000000800 */
[----:B------:R-:W-:Y:S01]  /*3660*/  @!PT LDS RZ, [RZ] ;  /* 0x00000000fffff984 */ /* 0x000fe20000000800 */
[----:B------:R-:W-:Y:S01]  /*3670*/  @!PT LDS RZ, [RZ] ;  /* 0x00000000fffff984 */ /* 0x000fe20000000800 */
[----:B------:R2:W-:Y:S06]  /*3680*/  MEMBAR.ALL.CTA ;  /* 0x0000000000007992 */ /* 0x0005ec0000008000 */
[----:B--2---:R-:W2:Y:S02]  /*3690*/  FENCE.VIEW.ASYNC.S ;  /* 0x00000000000073c6 */ /* 0x004ea40000000000 */
[----:B--2---:R2:W-:Y:S01]  /*36a0*/  SYNCS.ARRIVE.TRANS64.RED.A1T0 RZ, [R3+URZ], RZ ;  /* 0x000000ff03ff79a7 */ /* 0x0045e200081004ff */
[----:B------:R2:W3:Y:S01]  /*36b0*/  @P0 SYNCS.PHASECHK.TRANS64.TRYWAIT P2, [UR4], R2 ;  /* 0x00000002ff0005a7 */ /* 0x0004e20008041104 */
[----:B------:R-:W-:Y:S01]  /*36c0*/  ULEA.HI UR4, UR30, UR30, URZ, 0x1 ;  /* 0x0000001e1e047291 */ /* 0x000fe2000f8f08ff */
[----:B-1----:R-:W-:-:S03]  /*36d0*/  LOP3.LUT P1, RZ, R6, 0x1, RZ, 0xc0, !PT ;  /* 0x0000000106ff7812 */ /* 0x002fc6000782c0ff */
[----:B------:R-:W-:Y:S02]  /*36e0*/  USHF.L.U32 UR11, UR4, 0x6, URZ ;  /* 0x00000006040b7899 */ /* 0x000fe400080006ff */
[----:B------:R-:W-:Y:S02]  /*36f0*/  ULOP3.LUT UR4, UR4, 0xffe, URZ, 0xc0, !UPT ;  /* 0x00000ffe04047892 */ /* 0x000fe4000f8ec0ff */
[----:B------:R-:W-:Y:S02]  /*3700*/  ULOP3.LUT UR11, UR11, 0xffffff80, URZ, 0xc0, !UPT ;  /* 0xffffff800b0b7892 */ /* 0x000fe4000f8ec0ff */
[----:B------:R-:W-:Y:S02]  /*3710*/  UIADD3 UR4, UPT, UPT, -UR4, UR30, URZ ;  /* 0x0000001e04047290 */ /* 0x000fe4000fffe1ff */
[----:B------:R-:W-:Y:S01]  /*3720*/  UIADD3 UR11, UPT, UPT, UR42, UR11, URZ ;  /* 0x0000000b2a0b7290 */ /* 0x000fe2000fffe0ff */
[----:B------:R-:W1:Y:S03]  /*3730*/  SYNCS.PHASECHK.TRANS64.TRYWAIT P0, [UR31+0xd0], R0 ;  /* 0x0000d000ff0075a7 */ /* 0x000e66000800111f */
[----:B------:R-:W-:Y:S01]  /*3740*/  ULEA UR11, UR4, UR11, 0x14 ;  /* 0x0000000b040b7291 */ /* 0x000fe2000f8ea0ff */
[----:B-123--:R-:W-:Y:S11]  /*3750*/  @!P0 BRA `(.L_x_61) ;  /* 0x0000005800208947 */ /* 0x00eff60003800000 */
.L_x_155:
[----:B------:R-:W-:Y:S01]  /*3760*/  IADD3 R10, PT, PT, R10, 0x1, RZ ;  /* 0x000000010a0a7810 */ /* 0x000fe20007ffe0ff */
[----:B------:R-:W-:Y:S06]  /*3770*/  BRA.U !UP4, `(.L_x_62) ;  /* 0x000000010cc07547 */ /* 0x000fec000b800000 */
[----:B------:R-:W-:Y:S01]  /*3780*/  UPLOP3.LUT UP2, UPT, UPT, UPT, UPT, 0x40, 0x4 ;  /* 0x000000000004789c */ /* 0x000fe20003f4e870 */
[----:B------:R-:W-:Y:S01]  /*3790*/  UMOV UR23, UR41 ;  /* 0x0000002900177c82 */ /* 0x000fe20008000000 */
[----:B------:R-:W-:Y:S01]  /*37a0*/  UMOV UR22, UR40 ;  /* 0x0000002800167c82 */ /* 0x000fe20008000000 */
[----:B------:R-:W-:-:S08]  /*37b0*/  UMOV UR10, UR24 ;  /* 0x00000018000a7c82 */ /* 0x000fd00008000000 */
.L_x_65:
[----:B------:R-:W-:Y:S02]  /*37c0*/  UIADD3 UR23, UPT, UPT, UR23, 0x1, URZ ;  /* 0x0000000117177890 */ /* 0x000fe4000fffe0ff */
[----:B--2---:R-:W-:Y:S02]  /*37d0*/  ULEA UR5, UR10, UR26, 0x3 ;  /* 0x0000001a0a057291 */ /* 0x004fe4000f8e18ff */
[----:B------:R-:W-:Y:S01]  /*37e0*/  UISETP.NE.AND UP3, UPT, UR23, URZ, UPT ;  /* 0x000000ff1700728c */ /* 0x000fe2000bf65270 */
[----:B---3--:R-:W-:Y:S10]  /*37f0*/  @P2 BRA `(.L_x_63) ;  /* 0x00000000000c2947 */ /* 0x008ff40003800000 */
[----:B-1----:R-:W-:Y:S04]  /*3800*/  SHF.L.U32 R3, R8, 0x1f, RZ ;  /* 0x0000001f08037819 */ /* 0x002fe800000006ff */
[----:B------:R-:W1:Y:S02]  /*3810*/  SYNCS.PHASECHK.TRANS64.TRYWAIT P0, [UR5], R3 ;  /* 0x00000003ff0075a7 */ /* 0x000e640008001105 */
[----:B-1----:R-:W-:Y:S05]  /*3820*/  @!P0 BRA `(.L_x_64) ;  /* 0x0000005800048947 */ /* 0x002fea0003800000 */
.L_x_63:
[----:B------:R-:W-:Y:S01]  /*3830*/  UISETP.NE.AND UP0, UPT, UR22, 0x1, UPT ;  /* 0x000000011600788c */ /* 0x000fe2000bf05270 */
[----:B------:R-:W-:Y:S01]  /*3840*/  PLOP3.LUT P2, PT, PT, PT, PT, 0x80, 0x8 ;  /* 0x000000000008781c */ /* 0x000fe20003f4f070 */
[----:B------:R-:W-:Y:S02]  /*3850*/  UIADD3 UR4, UPT, UPT, UR10, 0x1, URZ ;  /* 0x000000010a047890 */ /* 0x000fe4000fffe0ff */
[----:B------:R-:W-:Y:S02]  /*3860*/  UIADD3 UR25, UPT, UPT, UR5, 0x20, URZ ;  /* 0x0000002005197890 */ /* 0x000fe4000fffe0ff */
[----:B------:R-:W-:Y:S01]  /*3870*/  UISETP.NE.AND UP1, UPT, UR4, 0x4, UPT ;  /* 0x000000040400788c */ /* 0x000fe2000bf25270 */
[----:B------:R-:W-:Y:S01]  /*3880*/  PLOP3.LUT P0, PT, PT, PT, UP0, 0x80, 0x8 ;  /* 0x000000000008781c */ /* 0x000fe20003f0f008 */
[----:B------:R-:W-:Y:S02]  /*3890*/  UIADD3 UR22, UPT, UPT, UR22, -0x1, URZ ;  /* 0xffffffff16167890 */ /* 0x000fe4000fffe0ff */
[----:B------:R-:W-:Y:S02]  /*38a0*/  USEL UR6, URZ, 0x1, UP1 ;  /* 0x00000001ff067887 */ /* 0x000fe40008800000 */
[----:B------:R-:W-:Y:S01]  /*38b0*/  USEL UR24, UR4, URZ, UP1 ;  /* 0x000000ff04187287 */ /* 0x000fe20008800000 */
[----:B------:R-:W-:Y:S01]  /*38c0*/  UMOV UR7, 0x40004040 ;  /* 0x4000404000077882 */ /* 0x000fe20000000000 */
[----:B------:R-:W-:Y:S02]  /*38d0*/  UMOV UR5, 0x40004040 ;  /* 0x4000404000057882 */ /* 0x000fe40000000000 */
[----:B------:R-:W-:Y:S01]  /*38e0*/  @UP0 ULEA UR4, UR24, UR26, 0x3 ;  /* 0x0000001a18040291 */ /* 0x000fe2000f8e18ff */
[----:B------:R-:W-:Y:S01]  /*38f0*/  LOP3.LUT R8, R8, UR6, RZ, 0x3c, !PT ;  /* 0x0000000608087c12 */ /* 0x000fe2000f8e3cff */
[----:B------:R-:W-:Y:S01]  /*3900*/  ULEA UR6, UR10, UR29, 0xa ;  /* 0x0000001d0a067291 */ /* 0x000fe2000f8e50ff */
[----:B------:R-:W-:Y:S02]  /*3910*/  UMOV UR21, 0x40004040 ;  /* 0x4000404000157882 */ /* 0x000fe40000000000 */
[----:B-1----:R-:W-:Y:S01]  /*3920*/  @P0 SHF.L.U32 R0, R8, 0x1f, RZ ;  /* 0x0000001f08000819 */ /* 0x002fe200000006ff */
[----:B------:R-:W-:Y:S02]  /*3930*/  UIADD3 UR20, UPT, UPT, UR6, 0x2, URZ ;  /* 0x0000000206147890 */ /* 0x000fe4000fffe0ff */
[----:B------:R-:W-:Y:S01]  /*3940*/  UIADD3 UR16, UPT, UPT, UR6, 0x4, URZ ;  /* 0x0000000406107890 */ /* 0x000fe2000fffe0ff */
[----:B------:R2:W3:Y:S01]  /*3950*/  @P0 SYNCS.PHASECHK.TRANS64.TRYWAIT P2, [UR4], R0 ;  /* 0x00000000ff0005a7 */ /* 0x0004e20008041104 */
[----:B------:R-:W-:Y:S02]  /*3960*/  ULEA UR4, UR10, UR28, 0x9 ;  /* 0x0000001c0a047291 */ /* 0x000fe4000f8e48ff */
[----:B------:R-:W-:Y:S02]  /*3970*/  UIADD3 UR12, UPT, UPT, UR6, 0x6, URZ ;  /* 0x00000006060c7890 */ /* 0x000fe4000fffe0ff */
[----:B------:R-:W-:Y:S02]  /*3980*/  UIADD3 UR18, UPT, UPT, UR4, 0x2, URZ ;  /* 0x0000000204127890 */ /* 0x000fe4000fffe0ff */
[----:B------:R-:W-:Y:S02]  /*3990*/  UIADD3 UR14, UPT, UPT, UR4, 0x4, URZ ;  /* 0x00000004040e7890 */ /* 0x000fe4000fffe0ff */
[----:B------:R-:W-:Y:S01]  /*39a0*/  UIADD3 UR8, UPT, UPT, UR4, 0x6, URZ ;  /* 0x0000000604087890 */ /* 0x000fe2000fffe0ff */
[----:B------:R2:W-:Y:S01]  /*39b0*/  UTCHMMA gdesc[UR4], gdesc[UR6], tmem[UR11], tmem[UR38], idesc[UR39], UP2 ;  /* 0x00ff2606040075ea */ /* 0x0005e2000900000b */
[----:B------:R-:W-:Y:S01]  /*39c0*/  UPLOP3.LUT UP2, UPT, UPT, UPT, UPT, 0x80, 0x8 ;  /* 0x000000000008789c */ /* 0x000fe20003f4f070 */
[----:B------:R-:W-:Y:S01]  /*39d0*/  UMOV UR19, 0x40004040 ;  /* 0x4000404000137882 */ /* 0x000fe20000000000 */
[----:B------:R-:W-:Y:S01]  /*39e0*/  UMOV UR17, 0x40004040 ;  /* 0x4000404000117882 */ /* 0x000fe20000000000 */
[----:B------:R2:W-:Y:S01]  /*39f0*/  UTCHMMA gdesc[UR18], gdesc[UR20], tmem[UR11], tmem[UR36], idesc[UR37], UPT ;  /* 0x00ff2414120075ea */ /* 0x0005e2000b80000b */
[----:B------:R-:W-:Y:S01]  /*3a00*/  UMOV UR15, 0x40004040 ;  /* 0x40004040000f7882 */ /* 0x000fe20000000000 */
[----:B------:R-:W-:Y:S01]  /*3a10*/  UMOV UR13, 0x40004040 ;  /* 0x40004040000d7882 */ /* 0x000fe20000000000 */
[----:B------:R-:W-:Y:S01]  /*3a20*/  UMOV UR9, 0x40004040 ;  /* 0x4000404000097882 */ /* 0x000fe20000000000 */
[----:B------:R2:W-:Y:S01]  /*3a30*/  UTCHMMA gdesc[UR14], gdesc[UR16], tmem[UR11], tmem[UR34], idesc[UR35], UPT ;  /* 0x00ff22100e0075ea */ /* 0x0005e2000b80000b */
[----:B------:R2:W-:Y:S01]  /*3a40*/  UTCHMMA gdesc[UR8], gdesc[UR12], tmem[UR11], tmem[UR32], idesc[UR33], UPT ;  /* 0x00ff200c080075ea */ /* 0x0005e2000b80000b */
[----:B------:R2:W-:Y:S01]  /*3a50*/  UTCBAR.MULTICAST [UR25], URZ, UR27 ;  /* 0x000000ff190073e9 */ /* 0x0005e2000800081b */
[----:B------:R-:W-:Y:S01]  /*3a60*/  UMOV UR10, UR24 ;  /* 0x00000018000a7c82 */ /* 0x000fe20008000000 */
[----:B------:R-:W-:Y:S05]  /*3a70*/  BRA.U UP3, `(.L_x_65) ;  /* 0xfffffffd03507547 */ /* 0x000fea000b83ffff */
.L_x_62:
[----:B--2---:R-:W-:Y:S01]  /*3a80*/  UIADD3 UR4, UPT, UPT, UR30, 0x1, URZ ;  /* 0x000000011e047890 */ /* 0x004fe2000fffe0ff */
[C---:B------:R-:W-:Y:S01]  /*3a90*/  ISETP.NE.AND P0, PT, R10.reuse, 0x2, PT ;  /* 0x000000020a00780c */ /* 0x040fe20003f05270 */
[----:B------:R-:W-:Y:S02]  /*3aa0*/  UIADD3 UR5, UPT, UPT, UR31, 0xb0, URZ ;  /* 0x000000b01f057890 */ /* 0x000fe4000fffe0ff */
[----:B------:R-:W-:Y:S01]  /*3ab0*/  UISETP.NE.AND UP0, UPT, UR4, 0x4, UPT ;  /* 0x000000040400788c */ /* 0x000fe2000bf05270 */
[----:B-1----:R-:W-:Y:S02]  /*3ac0*/  SEL R0, RZ, 0x1, P0 ;  /* 0x00000001ff007807 */ /* 0x002fe40000000000 */
[----:B------:R-:W-:Y:S01]  /*3ad0*/  SEL R10, R10, RZ, P0 ;  /* 0x000000ff0a0a7207 */ /* 0x000fe20000000000 */
[----:B------:R-:W-:Y:S01]  /*3ae0*/  USEL UR6, URZ, 0x1, UP0 ;  /* 0x00000001ff067887 */ /* 0x000fe20008000000 */
[----:B------:R-:W-:Y:S01]  /*3af0*/  LOP3.LUT R9, R9, R0, RZ, 0x3c, !PT ;  /* 0x0000000009097212 */ /* 0x000fe200078e3cff */
[----:B------:R-:W-:Y:S01]  /*3b00*/  USEL UR30, UR4, URZ, UP0 ;  /* 0x000000ff041e7287 */ /* 0x000fe20008000000 */
[----:B------:R1:W-:Y:S03]  /*3b10*/  UTCBAR [UR5], URZ ;  /* 0x000000ff050073e9 */ /* 0x0003e600080000ff */
[----:B------:R-:W-:Y:S01]  /*3b20*/  LOP3.LUT R11, R11, UR6, RZ, 0x3c, !PT ;  /* 0x000000060b0b7c12 */ /* 0x000fe2000f8e3cff */
[----:B------:R-:W-:Y:S07]  /*3b30*/  @P1 BRA `(.L_x_66) ;  /* 0xfffffff800881947 */ /* 0x000fee000383ffff */
[----:B------:R-:W2:Y:S01]  /*3b40*/  S2UR UR8, SR_CgaCtaId ;  /* 0x00000000000879c3 */ /* 0x000ea20000008800 */
[----:B------:R-:W-:Y:S01]  /*3b50*/  ELECT P0, URZ, PT ;  /* 0x0000000000ff782f */ /* 0x000fe20003800000 */
[----:B------:R-:W-:Y:S01]  /*3b60*/  IMAD.MOV.U32 R0, RZ, RZ, 0x1 ;  /* 0x00000001ff007424 */ /* 0x000fe200078e00ff */
[----:B------:R-:W-:Y:S01]  /*3b70*/  UIADD3 UR26, UPT, UPT, UR26, 0xd0, URZ ;  /* 0x000000d01a1a7890 */ /* 0x000fe2000fffe0ff */
[----:B------:R-:W-:Y:S01]  /*3b80*/  SHF.L.U32 R3, R11, 0x1f, RZ ;  /* 0x0000001f0b037819 */ /* 0x000fe200000006ff */
[----:B------:R-:W-:-:S03]  /*3b90*/  UMOV UR4, 0x40 ;  /* 0x0000004000047882 */ /* 0x000fc60000000000 */
[----:B------:R-:W-:Y:S01]  /*3ba0*/  UVIRTCOUNT.DEALLOC.SMPOOL 0x80 ;  /* 0x000000800000784c */ /* 0x000fe20000000000 */
[----:B--2---:R-:W-:Y:S02]  /*3bb0*/  ULEA UR8, UR8, UR4, 0x18 ;  /* 0x0000000408087291 */ /* 0x004fe4000f8ec0ff */
[----:B------:R-:W-:-:S07]  /*3bc0*/  ULEA UR4, UR30, UR26, 0x3 ;  /* 0x0000001a1e047291 */ /* 0x000fce000f8e18ff */
[----:B------:R2:W-:Y:S02]  /*3bd0*/  @P0 STS.U8 [UR8+0x1c], R0 ;  /* 0x00001c00ff000988 */ /* 0x0005e40008000008 */
[----:B------:R-:W4:Y:S02]  /*3be0*/  SYNCS.PHASECHK.TRANS64.TRYWAIT P0, [UR4], R3 ;  /* 0x00000003ff0075a7 */ /* 0x000f240008001104 */
[----:B--2-4-:R-:W-:Y:S05]  /*3bf0*/  @!P0 BRA `(.L_x_67) ;  /* 0x0000005400288947 */ /* 0x014fea0003800000 */
.L_x_158:
[----:B------:R-:W-:-:S04]  /*3c00*/  UIADD3 UR4, UPT, UPT, UR30, 0x1, URZ ;  /* 0x000000011e047890 */ /* 0x000fc8000fffe0ff */
[----:B------:R-:W-:-:S04]  /*3c10*/  UISETP.NE.AND UP0, UPT, UR4, 0x4, UPT ;  /* 0x000000040400788c */ /* 0x000fc8000bf05270 */
[----:B------:R-:W-:Y:S02]  /*3c20*/  USEL UR6, URZ, 0x1, UP0 ;  /* 0x00000001ff067887 */ /* 0x000fe40008000000 */
[----:B------:R-:W-:-:S04]  /*3c30*/  USEL UR4, UR4, URZ, UP0 ;  /* 0x000000ff04047287 */ /* 0x000fc80008000000 */
[----:B-1----:R-:W-:Y:S01]  /*3c40*/  ULEA UR5, UR4, UR26, 0x3 ;  /* 0x0000001a04057291 */ /* 0x002fe2000f8e18ff */
[----:B------:R-:W-:-:S04]  /*3c50*/  LOP3.LUT R2, R11, UR6, RZ, 0x3c, !PT ;  /* 0x000000060b027c12 */ /* 0x000fc8000f8e3cff */
[----:B--2---:R-:W-:-:S04]  /*3c60*/  SHF.L.U32 R3, R2, 0x1f, RZ ;  /* 0x0000001f02037819 */ /* 0x004fc800000006ff */
[----:B------:R-:W1:Y:S02]  /*3c70*/  SYNCS.PHASECHK.TRANS64.TRYWAIT P0, [UR5], R3 ;  /* 0x00000003ff0075a7 */ /* 0x000e640008001105 */
[----:B-1----:R-:W-:Y:S05]  /*3c80*/  @!P0 BRA `(.L_x_68) ;  /* 0x00000054001c8947 */ /* 0x002fea0003800000 */
.L_x_160:
        /* <DEDUP_REMOVED lines=9> */
.L_x_162:
[----:B------:R-:W-:-:S04]  /*3d20*/  UIADD3 UR4, UPT, UPT, UR4, 0x1, URZ ;  /* 0x0000000104047890 */ /* 0x000fc8000fffe0ff */
[----:B------:R-:W-:-:S04]  /*3d30*/  UISETP.NE.AND UP0, UPT, UR4, 0x4, UPT ;  /* 0x000000040400788c */ /* 0x000fc8000bf05270 */
[----:B------:R-:W-:Y:S02]  /*3d40*/  USEL UR5, URZ, 0x1, UP0 ;  /* 0x00000001ff057887 */ /* 0x000fe40008000000 */
[----:B------:R-:W-:-:S04]  /*3d50*/  USEL UR4, UR4, URZ, UP0 ;  /* 0x000000ff04047287 */ /* 0x000fc80008000000 */
[----:B------:R-:W-:Y:S01]  /*3d60*/  ULEA UR4, UR4, UR26, 0x3 ;  /* 0x0000001a04047291 */ /* 0x000fe2000f8e18ff */
[----:B-1----:R-:W-:-:S04]  /*3d70*/  LOP3.LUT R3, R2, UR5, RZ, 0x3c, !PT ;  /* 0x0000000502037c12 */ /* 0x002fc8000f8e3cff */
[----:B------:R-:W-:-:S04]  /*3d80*/  SHF.L.U32 R3, R3, 0x1f, RZ ;  /* 0x0000001f03037819 */ /* 0x000fc800000006ff */
[----:B------:R-:W1:Y:S02]  /*3d90*/  SYNCS.PHASECHK.TRANS64.TRYWAIT P0, [UR4], R3 ;  /* 0x00000003ff0075a7 */ /* 0x000e640008001104 */
[----:B-1----:R-:W-:Y:S05]  /*3da0*/  @!P0 BRA `(.L_x_70) ;  /* 0x0000005400048947 */ /* 0x002fea0003800000 */
.L_x_164:
[----:B------:R-:W-:Y:S01]  /*3db0*/  NOP ;  /* 0x0000000000007918 */ /* 0x000fe20000000000 */
[----:B-1----:R-:W1:Y:S01]  /*3dc0*/  LDS R0, [UR8+0x14] ;  /* 0x00001408ff007984 */ /* 0x002e620008000800 */
[----:B------:R-:W-:Y:S01]  /*3dd0*/  ULOP3.LUT UR4, UR42, 0xffff, URZ, 0xc0, !UPT ;  /* 0x0000ffff2a047892 */ /* 0x000fe2000f8ec0ff */
[----:B------:R-:W-:Y:S01]  /*3de0*/  UMOV UR5, 0xffff ;  /* 0x0000ffff00057882 */ /* 0x000fe20000000000 */
[----:B------:R-:W-:Y:S02]  /*3df0*/  UMOV UR6, 0x1 ;  /* 0x0000000100067882 */ /* 0x000fe40000000000 */
[----:B------:R-:W-:-:S04]  /*3e00*/  USHF.R.U32.HI UR4, URZ, 0x5, UR4 ;  /* 0x00000005ff047899 */ /* 0x000fc80008011604 */
[----:B------:R-:W-:Y:S02]  /*3e10*/  USHF.L.U32 UR5, UR5, UR4, URZ ;  /* 0x0000000405057299 */ /* 0x000fe400080006ff */
[----:B------:R-:W-:-:S04]  /*3e20*/  USHF.L.U32 UR4, UR6, UR4, URZ ;  /* 0x0000000406047299 */ /* 0x000fc800080006ff */
[----:B-1----:R-:W-:-:S04]  /*3e30*/  LOP3.LUT R0, R0, UR5, RZ, 0xc0, !PT ;  /* 0x0000000500007c12 */ /* 0x002fc8000f8ec0ff */
[----:B------:R-:W-:-:S13]  /*3e40*/  ISETP.NE.AND P0, PT, R0, UR5, PT ;  /* 0x0000000500007c0c */ /* 0x000fda000bf05270 */
[----:B------:R-:W-:Y:S05]  /*3e50*/  @P0 BRA `(.L_x_71) ;  /* 0x0000000000580947 */ /* 0x000fea0003800000 */
[----:B------:R-:W1:Y:S02]  /*3e60*/  LDS R0, [UR8+0x18] ;  /* 0x00001808ff007984 */ /* 0x000e640008000800 */
[----:B-1----:R-:W-:-:S04]  /*3e70*/  LOP3.LUT R0, R0, UR4, RZ, 0xc0, !PT ;  /* 0x0000000400007c12 */ /* 0x002fc8000f8ec0ff */
[----:B------:R-:W-:-:S13]  /*3e80*/  ISETP.NE.AND P0, PT, R0, UR4, PT ;  /* 0x0000000400007c0c */ /* 0x000fda000bf05270 */
[----:B------:R-:W-:Y:S05]  /*3e90*/  @P0 BRA `(.L_x_72) ;  /* 0x00000000003c0947 */ /* 0x000fea0003800000 */
[----:B------:R-:W1:Y:S01]  /*3ea0*/  S2R R2, SR_LANEID ;  /* 0x0000000000027919 */ /* 0x000e620000000000 */
[----:B------:R-:W-:Y:S01]  /*3eb0*/  ULOP3.LUT UR5, URZ, UR5, URZ, 0x33, !UPT ;  /* 0x00000005ff057292 */ /* 0x000fe2000f8e33ff */
[----:B------:R-:W-:Y:S01]  /*3ec0*/  LOP3.LUT R4, RZ, UR4, RZ, 0x33, !PT ;  /* 0x00000004ff047c12 */ /* 0x000fe2000f8e33ff */
[----:B------:R-:W-:Y:S02]  /*3ed0*/  VOTEU.ANY UR4, UPT, PT ;  /* 0x0000000000047886 */ /* 0x000fe400038e0100 */
[----:B------:R-:W-:Y:S01]  /*3ee0*/  UFLO.U32 UR4, UR4 ;  /* 0x00000004000472bd */ /* 0x000fe200080e0000 */
[----:B------:R-:W2:Y:S01]  /*3ef0*/  REDUX UR6, R4 ;  /* 0x00000000040673c4 */ /* 0x000ea20000000000 */
[----:B------:R-:W-:-:S06]  /*3f00*/  IMAD.U32 R0, RZ, RZ, UR5 ;  /* 0x00000005ff007e24 */ /* 0x000fcc000f8e00ff */
[----:B------:R4:W-:Y:S01]  /*3f10*/  UTCATOMSWS.AND URZ, UR5 ;  /* 0x0000000500ff79e3 */ /* 0x0009e20008000000 */
[----:B------:R-:W3:Y:S01]  /*3f20*/  REDUX UR7, R0 ;  /* 0x00000000000773c4 */ /* 0x000ee20000000000 */
[----:B-1----:R-:W-:Y:S01]  /*3f30*/  ISETP.EQ.U32.AND P0, PT, R2, UR4, PT ;  /* 0x0000000402007c0c */ /* 0x002fe2000bf02070 */
[----:B--2---:R-:W-:Y:S01]  /*3f40*/  IMAD.U32 R2, RZ, RZ, UR6 ;  /* 0x00000006ff027e24 */ /* 0x004fe2000f8e00ff */
[----:B---3--:R-:W-:-:S11]  /*3f50*/  MOV R3, UR7 ;  /* 0x0000000700037c02 */ /* 0x008fd60008000f00 */
[----:B------:R4:W-:Y:S04]  /*3f60*/  @P0 ATOMS.AND RZ, [UR8+0x14], R3 ;  /* 0x00001403ffff098c */ /* 0x0009e8000a800008 */
[----:B------:R4:W-:Y:S01]  /*3f70*/  @P0 ATOMS.AND RZ, [UR8+0x18], R2 ;  /* 0x00001802ffff098c */ /* 0x0009e2000a800008 */
[----:B------:R-:W-:Y:S05]  /*3f80*/  BRA `(.L_x_73) ;  /* 0x0000000000147947 */ /* 0x000fea0003800000 */
.L_x_72:
[----:B------:R-:W-:Y:S02]  /*3f90*/  MOV R2, 0x3fb0 ;  /* 0x00003fb000027802 */ /* 0x000fe40000000f00 */
[----:B---3-5:R-:W-:Y:S05]  /*3fa0*/  CALL.REL.NOINC `($__internal_0_$__cuda_sm10x_tcgen05_guardrail_trap_col_being_dealloced_not_returned_by_alloc) ;  /* 0x0000005400ec7944 */ /* 0x028fea0003c00000 */
[----:B------:R-:W-:Y:S05]  /*3fb0*/  BRA `(.L_x_73) ;  /* 0x0000000000087947 */ /* 0x000fea0003800000 */
.L_x_71:
[----:B------:R-:W-:Y:S02]  /*3fc0*/  MOV R2, 0x3fe0 ;  /* 0x00003fe000027802 */ /* 0x000fe40000000f00 */
[----:B---3-5:R-:W-:Y:S05]  /*3fd0*/  CALL.REL.NOINC `($__internal_2_$__cuda_sm10x_tcgen05_guardrail_trap_unallocated_columns_being_dealloced) ;  /* 0x0000005400f87944 */ /* 0x028fea0003c00000 */
.L_x_73:
[----:B------:R-:W-:Y:S01]  /*3fe0*/  NOP ;  /* 0x0000000000007918 */ /* 0x000fe20000000000 */
[----:B----4-:R-:W-:Y:S05]  /*3ff0*/  EXIT ;  /* 0x000000000000794d */ /* 0x010fea0003800000 */
.L_x_55:
[----:B------:R-:W-:-:S09]  /*4000*/  UISETP.NE.OR UP0, UPT, UR17, 0x3, !UP3 ;  /* 0x000000031100788c */ /* 0x000fd2000df05670 */
[----:B------:R-:W-:Y:S05]  /*4010*/  BRA.U UP0, `(.L_x_74) ;  /* 0x00000011005c7547 */ /* 0x000fea000b800000 */
[----:B------:R-:W2:Y:S01]  /*4020*/  S2UR UR10, SR_CgaCtaId ;  /* 0x00000000000a79c3 */ /* 0x000ea20000008800 */
[----:B------:R-:W3:Y:S01]  /*4030*/  LDCU UR31, c[0x0][0x370] ;  /* 0x00006e00ff1f77ac */ /* 0x000ee20008000800 */
[----:B------:R-:W-:Y:S02]  /*4040*/  HFMA2 R13, -RZ, RZ, 0, 0 ;  /* 0x00000000ff0d7431 */ /* 0x000fe400000001ff */
[----:B------:R-:W-:Y:S01]  /*4050*/  IMAD.MOV.U32 R15, RZ, RZ, 0x1 ;  /* 0x00000001ff0f7424 */ /* 0x000fe200078e00ff */
[----:B------:R-:W-:Y:S01]  /*4060*/  MOV R7, 0x2000 ;  /* 0x0000200000077802 */ /* 0x000fe20000000f00 */
[----:B------:R-:W3:Y:S01]  /*4070*/  LDCU.128 UR44, c[0x0][0xb10] ;  /* 0x00016200ff2c77ac */ /* 0x000ee20008000c00 */
[----:B------:R-:W-:Y:S01]  /*4080*/  IMAD.MOV.U32 R14, RZ, RZ, RZ ;  /* 0x000000ffff0e7224 */ /* 0x000fe200078e00ff */
[----:B------:R-:W4:Y:S01]  /*4090*/  LDC.64 R16, c[0x0][0x348] ;  /* 0x0000d200ff107b82 */ /* 0x000f220000000a00 */
[----:B------:R-:W1:Y:S01]  /*40a0*/  LDCU UR30, c[0x0][0x374] ;  /* 0x00006e80ff1e77ac */ /* 0x000e620008000800 */
[----:B------:R-:W2:Y:S06]  /*40b0*/  LDCU UR15, c[0x0][0xb0c] ;  /* 0x00016180ff0f77ac */ /* 0x000eac0008000800 */
[----:B------:R-:W4:Y:S01]  /*40c0*/  LDC.64 R2, c[0x0][0x888] ;  /* 0x00022200ff027b82 */ /* 0x000f220000000a00 */
[----:B------:R-:W4:Y:S01]  /*40d0*/  LDCU UR49, c[0x0][0xb20] ;  /* 0x00016400ff3177ac */ /* 0x000f220008000800 */
[----:B------:R-:W4:Y:S06]  /*40e0*/  LDCU UR4, c[0x0][0xb30] ;  /* 0x00016600ff0477ac */ /* 0x000f2c0008000800 */
[----:B------:R-:W4:Y:S01]  /*40f0*/  LDC.64 R4, c[0x0][0x890] ;  /* 0x00022400ff047b82 */ /* 0x000f220000000a00 */
[----:B------:R-:W-:Y:S01]  /*4100*/  UMOV UR21, 0x400 ;  /* 0x0000040000157882 */ /* 0x000fe20000000000 */
[----:B---3--:R-:W-:-:S02]  /*4110*/  UIMAD.WIDE.U32 UR6, UR31, UR44, URZ ;  /* 0x0000002c1f0672a5 */ /* 0x008fc4000f8e00ff */
[----:B-1----:R-:W-:Y:S02]  /*4120*/  UIMAD.WIDE.U32 UR8, UR30, UR47, URZ ;  /* 0x0000002f1e0872a5 */ /* 0x002fe4000f8e00ff */
[----:B--2---:R-:W-:Y:S02]  /*4130*/  ULEA UR21, UR10, UR21, 0x18 ;  /* 0x000000150a157291 */ /* 0x004fe4000f8ec0ff */
[----:B------:R-:W-:Y:S02]  /*4140*/  UPLOP3.LUT UP3, UPT, UPT, UPT, UPT, 0x40, 0x4 ;  /* 0x000000000004789c */ /* 0x000fe40003f6e870 */
[----:B------:R-:W-:Y:S02]  /*4150*/  UIADD3 UR37, UPT, UPT, UR21, 0x58, URZ ;  /* 0x0000005815257890 */ /* 0x000fe4000fffe0ff */
[----:B------:R-:W-:Y:S02]  /*4160*/  UIADD3 UR33, UPT, UPT, UR21, 0x40, URZ ;  /* 0x0000004015217890 */ /* 0x000fe4000fffe0ff */
[----:B------:R-:W-:-:S02]  /*4170*/  UIADD3 UR25, UPT, UPT, UR21, 0x48, URZ ;  /* 0x0000004815197890 */ /* 0x000fc4000fffe0ff */
[----:B------:R-:W-:Y:S01]  /*4180*/  UIADD3 UR17, UPT, UPT, UR21, 0x50, URZ ;  /* 0x0000005015117890 */ /* 0x000fe2000fffe0ff */
[----:B------:R-:W-:Y:S01]  /*4190*/  UMOV UR6, UR7 ;  /* 0x0000000700067c82 */ /* 0x000fe20008000000 */
[----:B------:R-:W-:Y:S01]  /*41a0*/  UMOV UR41, UR9 ;  /* 0x0000000900297c82 */ /* 0x000fe20008000000 */
[----:B------:R-:W-:Y:S02]  /*41b0*/  UISETP.GE.AND UP0, UPT, UR42, 0x1, UPT ;  /* 0x000000012a00788c */ /* 0x000fe4000bf06270 */
[----:B------:R-:W-:Y:S01]  /*41c0*/  UISETP.NE.AND UP4, UPT, UR42, 0x1, UPT ;  /* 0x000000012a00788c */ /* 0x000fe2000bf85270 */
[----:B------:R-:W1:Y:S01]  /*41d0*/  LDCU.64 UR22, c[0x0][0xb28] ;  /* 0x00016500ff1677ac */ /* 0x000e620008000a00 */
[----:B------:R-:W-:Y:S02]  /*41e0*/  UISETP.NE.AND UP6, UPT, UR15, 0x1, UPT ;  /* 0x000000010f00788c */ /* 0x000fe4000bfc5270 */
[----:B------:R-:W-:Y:S02]  /*41f0*/  UISETP.NE.AND UP5, UPT, UR46, 0x1, UPT ;  /* 0x000000012e00788c */ /* 0x000fe4000bfa5270 */
[----:B------:R-:W-:-:S02]  /*4200*/  UPRMT UR37, UR10, 0x654, UR37 ;  /* 0x000006540a257896 */ /* 0x000fc40008000025 */
[----:B------:R-:W-:Y:S02]  /*4210*/  USHF.R.U32.HI UR43, URZ, UR45, UR6 ;  /* 0x0000002dff2b7299 */ /* 0x000fe40008011606 */
[----:B------:R-:W-:Y:S02]  /*4220*/  UPRMT UR40, UR10, 0x654, UR33 ;  /* 0x000006540a287896 */ /* 0x000fe40008000021 */
[----:B------:R-:W-:Y:S02]  /*4230*/  UPRMT UR39, UR10, 0x654, UR25 ;  /* 0x000006540a277896 */ /* 0x000fe40008000019 */
[----:B------:R-:W-:Y:S02]  /*4240*/  UPRMT UR38, UR10, 0x654, UR17 ;  /* 0x000006540a267896 */ /* 0x000fe40008000011 */
[----:B----4-:R-:W-:Y:S02]  /*4250*/  USHF.R.U32.HI UR41, URZ, UR49, UR41 ;  /* 0x00000031ff297299 */ /* 0x010fe40008011629 */
[----:B------:R-:W-:-:S11]  /*4260*/  UISETP.NE.AND UP2, UPT, UR4, 0x1, UPT ;  /* 0x000000010400788c */ /* 0x000fd6000bf45270 */
.L_x_85:
[C---:B------:R-:W-:Y:S02]  /*4270*/  LEA R12, R14.reuse, UR21, 0x3 ;  /* 0x000000150e0c7c11 */ /* 0x040fe4000f8e18ff */
[----:B------:R-:W-:Y:S02]  /*4280*/  SHF.L.U32 R9, R13, 0x1f, RZ ;  /* 0x0000001f0d097819 */ /* 0x000fe400000006ff */
[----:B------:R-:W-:Y:S02]  /*4290*/  LEA R10, R14, UR21, 0x4 ;  /* 0x000000150e0a7c11 */ /* 0x000fe4000f8e20ff */
[----:B--2---:R-:W2:Y:S02]  /*42a0*/  SYNCS.PHASECHK.TRANS64.TRYWAIT P0, [R12+URZ+0x90], R9 ;  /* 0x000090090c0075a7 */ /* 0x004ea400080011ff */
[----:B--2---:R-:W-:Y:S05]  /*42b0*/  @!P0 BRA `(.L_x_75) ;  /* 0x0000004c00d88947 */ /* 0x004fea0003800000 */
.L_x_165:
[----:B--2---:R-:W2:Y:S01]  /*42c0*/  LDS.128 R8, [R10+0x120] ;  /* 0x000120000a087984 */ /* 0x004ea20000000c00 */
[----:B------:R-:W-:Y:S01]  /*42d0*/  UISETP.GE.AND UP0, UPT, UR42, 0x1, UPT ;  /* 0x000000012a00788c */ /* 0x000fe2000bf06270 */
[----:B------:R-:W-:Y:S01]  /*42e0*/  @!PT LDS RZ, [RZ] ;  /* 0x00000000fffff984 */ /* 0x000fe20000000800 */
[----:B------:R-:W-:Y:S01]  /*42f0*/  @!PT LDS RZ, [RZ] ;  /* 0x00000000fffff984 */ /* 0x000fe20000000800 */
[----:B------:R-:W-:Y:S01]  /*4300*/  @!PT LDS RZ, [RZ] ;  /* 0x00000000fffff984 */ /* 0x000fe20000000800 */
[----:B------:R-:W-:Y:S01]  /*4310*/  @!PT LDS RZ, [RZ] ;  /* 0x00000000fffff984 */ /* 0x000fe20000000800 */
[----:B------:R3:W-:Y:S06]  /*4320*/  MEMBAR.ALL.CTA ;  /* 0x0000000000007992 */ /* 0x0007ec0000008000 */
[----:B---3--:R-:W3:Y:S01]  /*4330*/  FENCE.VIEW.ASYNC.S ;  /* 0x00000000000073c6 */ /* 0x008ee20000000000 */
[----:B--2---:R-:W-:Y:S11]  /*4340*/  LOP3.LUT P0, RZ, R10, 0x1, RZ, 0xc0, !PT ;  /* 0x000000010aff7812 */ /* 0x004ff6000780c0ff */
[----:B------:R-:W-:Y:S02]  /*4350*/  @!UPT UIADD3 URZ, UPT, UPT, URZ, URZ, URZ ;  /* 0x000000fffffff290 */ /* 0x000fe4000fffe0ff */
[----:B---3--:R-:W-:Y:S01]  /*4360*/  VOTEU.ANY UP1, P0 ;  /* 0x0000000000ff7886 */ /* 0x008fe20000020100 */
[----:B------:R-:W-:Y:S11]  /*4370*/  PLOP3.LUT P0, PT, PT, PT, UP1, 0x80, 0x8 ;  /* 0x000000000008781c */ /* 0x000ff60003f0f018 */
[----:B------:R-:W-:Y:S02]  /*4380*/  @!UPT UIADD3 URZ, UPT, UPT, URZ, URZ, URZ ;  /* 0x000000fffffff290 */ /* 0x000fe4000fffe0ff */
[----:B------:R-:W-:Y:S02]  /*4390*/  @P0 SHF.R.U32.HI R0, RZ, 0x10, R9 ;  /* 0x00000010ff000819 */ /* 0x000fe40000011609 */
[----:B------:R-:W-:Y:S02]  /*43a0*/  @P0 MOV R6, R8 ;  /* 0x0000000800060202 */ /* 0x000fe40000000f00 */
[----:B------:R-:W-:Y:S01]  /*43b0*/  @P0 R2UR UR4, R0 ;  /* 0x00000000000402ca */ /* 0x000fe200000e0000 */
[----:B------:R-:W-:Y:S01]  /*43c0*/  VIADD R0, R12, 0xa0 ;  /* 0x000000a00c007836 */ /* 0x000fe20000000000 */
[----:B------:R-:W-:Y:S02]  /*43d0*/  @P0 LOP3.LUT R8, R9, 0xffff, RZ, 0xc0, !PT ;  /* 0x0000ffff09080812 */ /* 0x000fe400078ec0ff */
[----:B------:R-:W-:Y:S02]  /*43e0*/  @P0 R2UR UR6, R6 ;  /* 0x00000000060602ca */ /* 0x000fe400000e0000 */
[----:B------:R-:W-:Y:S02]  /*43f0*/  PRMT R0, RZ, 0x654, R0 ;  /* 0x00000654ff007816 */ /* 0x000fe40000000000 */
[----:B------:R-:W-:Y:S02]  /*4400*/  @P0 R2UR UR5, R8 ;  /* 0x00000000080502ca */ /* 0x000fe400000e0000 */
[----:B------:R2:W-:Y:S03]  /*4410*/  SYNCS.ARRIVE.TRANS64.RED.A1T0 RZ, [R0+URZ], RZ ;  /* 0x000000ff00ff79a7 */ /* 0x0005e600081004ff */
[----:B------:R-:W-:Y:S04]  /*4420*/  @UP1 UMOV UR29, UR4 ;  /* 0x00000004001d1c82 */ /* 0x000fe80008000000 */
[----:B------:R-:W-:Y:S04]  /*4430*/  @UP1 UMOV UR14, UR6 ;  /* 0x00000006000e1c82 */ /* 0x000fe80008000000 */
[----:B------:R-:W-:Y:S01]  /*4440*/  @UP1 UMOV UR13, UR5 ;  /* 0x00000005000d1c82 */ /* 0x000fe20008000000 */
[----:B------:R-:W-:Y:S05]  /*4450*/  BRA.U !UP0, `(.L_x_76) ;  /* 0x0000000108a47547 */ /* 0x000fea000b800000 */
[----:B------:R-:W-:Y:S02]  /*4460*/  UIMAD.WIDE.U32 UR18, UR13, UR47, URZ ;  /* 0x0000002f0d1272a5 */ /* 0x000fe4000f8e00ff */
[----:B------:R-:W-:Y:S02]  /*4470*/  UIMAD.WIDE.U32 UR26, UR14, UR44, URZ ;  /* 0x0000002c0e1a72a5 */ /* 0x000fe4000f8e00ff */
[----:B------:R-:W-:Y:S02]  /*4480*/  USEL UR4, UR30, UR41, !UP5 ;  /* 0x000000291e047287 */ /* 0x000fe4000e800000 */
[----:B------:R-:W-:Y:S02]  /*4490*/  USEL UR7, UR31, UR43, !UP6 ;  /* 0x0000002b1f077287 */ /* 0x000fe4000f000000 */
[----:B-1----:R-:W-:Y:S02]  /*44a0*/  UIMAD.WIDE.U32 UR8, UR4, UR22, URZ ;  /* 0x00000016040872a5 */ /* 0x002fe4000f8e00ff */
[----:B------:R-:W-:Y:S01]  /*44b0*/  UIMAD.WIDE.U32 UR10, UR7, UR22, URZ ;  /* 0x00000016070a72a5 */ /* 0x000fe2000f8e00ff */
[----:B------:R-:W-:Y:S02]  /*44c0*/  UMOV UR5, UR19 ;  /* 0x0000001300057c82 */ /* 0x000fe40008000000 */
[----:B------:R-:W-:Y:S03]  /*44d0*/  USHF.R.U32.HI UR6, URZ, UR49, UR5 ;  /* 0x00000031ff067299 */ /* 0x000fe60008011605 */
[----:B------:R-:W-:Y:S01]  /*44e0*/  UMOV UR5, UR27 ;  /* 0x0000001b00057c82 */ /* 0x000fe20008000000 */
[----:B------:R-:W-:Y:S02]  /*44f0*/  USEL UR6, UR13, UR6, !UP5 ;  /* 0x000000060d067287 */ /* 0x000fe4000e800000 */
[----:B------:R-:W-:Y:S03]  /*4500*/  USHF.R.U32.HI UR12, URZ, UR45, UR5 ;  /* 0x0000002dff0c7299 */ /* 0x000fe60008011605 */
[----:B------:R-:W-:Y:S02]  /*4510*/  UMOV UR5, UR9 ;  /* 0x0000000900057c82 */ /* 0x000fe40008000000 */
[----:B------:R-:W-:Y:S03]  /*4520*/  @UP4 USHF.R.U32.HI UR4, URZ, UR23, UR5 ;  /* 0x00000017ff044299 */ /* 0x000fe60008011605 */
[----:B------:R-:W-:Y:S01]  /*4530*/  UMOV UR5, UR11 ;  /* 0x0000000b00057c82 */ /* 0x000fe20008000000 */
[----:B------:R-:W-:Y:S02]  /*4540*/  UIMAD UR4, UR42, UR4, URZ ;  /* 0x000000042a0472a4 */ /* 0x000fe4000f8e02ff */
[----:B------:R-:W-:Y:S02]  /*4550*/  @UP4 USHF.R.U32.HI UR7, URZ, UR23, UR5 ;  /* 0x00000017ff074299 */ /* 0x000fe40008011605 */
[----:B------:R-:W-:Y:S02]  /*4560*/  UIMAD.WIDE.U32 UR10, UR6, UR22, URZ ;  /* 0x00000016060a72a5 */ /* 0x000fe4000f8e00ff */
[----:B------:R-:W-:Y:S02]  /*4570*/  USEL UR5, UR14, UR12, !UP6 ;  /* 0x0000000c0e057287 */ /* 0x000fe4000f000000 */
[----:B------:R-:W-:Y:S02]  /*4580*/  UIMAD UR8, UR42, UR7, URZ ;  /* 0x000000072a0872a4 */ /* 0x000fe4000f8e02ff */
[----:B------:R-:W-:Y:S03]  /*4590*/  UISETP.GE.AND UP0, UPT, UR6, UR4, UPT ;  /* 0x000000040600728c */ /* 0x000fe6000bf06270 */
[----:B------:R-:W-:Y:S01]  /*45a0*/  UMOV UR4, UR11 ;  /* 0x0000000b00047c82 */ /* 0x000fe20008000000 */
[----:B------:R-:W-:Y:S02]  /*45b0*/  UISETP.GE.OR UP0, UPT, UR5, UR8, UP0 ;  /* 0x000000080500728c */ /* 0x000fe40008706670 */
[----:B------:R-:W-:Y:S02]  /*45c0*/  USHF.R.U32.HI UR4, URZ, UR23, UR4 ;  /* 0x00000017ff047299 */ /* 0x000fe40008011604 */
[----:B------:R-:W-:Y:S02]  /*45d0*/  UIMAD.WIDE.U32 UR8, UR5, UR22, URZ ;  /* 0x00000016050872a5 */ /* 0x000fe4000f8e00ff */
[----:B------:R-:W-:Y:S04]  /*45e0*/  USEL UR10, UR6, UR4, !UP4 ;  /* 0x00000004060a7287 */ /* 0x000fe8000e000000 */
[----:B------:R-:W-:Y:S01]  /*45f0*/  UIADD3 UR11, UPT, UPT, -UR10, URZ, URZ ;  /* 0x000000ff0a0b7290 */ /* 0x000fe2000fffe1ff */
[----:B------:R-:W-:Y:S02]  /*4600*/  @!UP0 UMOV UR4, UR9 ;  /* 0x0000000900048c82 */ /* 0x000fe40008000000 */
[----:B------:R-:W-:Y:S02]  /*4610*/  @!UP0 USHF.R.U32.HI UR4, URZ, UR23, UR4 ;  /* 0x00000017ff048299 */ /* 0x000fe40008011604 */
[----:B------:R-:W-:Y:S02]  /*4620*/  UIMAD UR8, UR42, UR11, UR6 ;  /* 0x0000000b2a0872a4 */ /* 0x000fe4000f8e0206 */
[----:B------:R-:W-:Y:S04]  /*4630*/  @!UP0 USEL UR4, UR5, UR4, !UP4 ;  /* 0x0000000405048287 */ /* 0x000fe8000e000000 */
[----:B------:R-:W-:Y:S02]  /*4640*/  @!UP0 UIMAD UR8, UR7, UR8, UR4 ;  /* 0x00000008070882a4 */ /* 0x000fe4000f8e0204 */
[----:B------:R-:W-:Y:S02]  /*4650*/  @!UP0 UIADD3 UR9, UPT, UPT, UR10, -UR4, URZ ;  /* 0x800000040a098290 */ /* 0x000fe4000fffe0ff */
[----:B------:R-:W-:Y:S02]  /*4660*/  UIADD3 UR4, UPT, UPT, -UR5, URZ, URZ ;  /* 0x000000ff05047290 */ /* 0x000fe4000fffe1ff */
[----:B------:R-:W-:Y:S02]  /*4670*/  UIADD3 UR7, UPT, UPT, -UR6, URZ, URZ ;  /* 0x000000ff06077290 */ /* 0x000fe4000fffe1ff */
[----:B------:R-:W-:Y:S02]  /*4680*/  @!UP0 UIMAD UR6, UR9, UR42, UR5 ;  /* 0x0000002a090682a4 */ /* 0x000fe4000f8e0205 */
[----:B------:R-:W-:Y:S02]  /*4690*/  UIMAD UR14, UR15, UR4, UR14 ;  /* 0x000000040f0e72a4 */ /* 0x000fe4000f8e020e */
[----:B------:R-:W-:Y:S01]  /*46a0*/  UIMAD UR13, UR46, UR7, UR13 ;  /* 0x000000072e0d72a4 */ /* 0x000fe2000f8e020d */
[----:B------:R-:W-:Y:S02]  /*46b0*/  @!UP0 UMOV UR5, UR8 ;  /* 0x0000000800058c82 */ /* 0x000fe40008000000 */
[----:B------:R-:W-:Y:S02]  /*46c0*/  UIMAD UR14, UR5, UR15, UR14 ;  /* 0x0000000f050e72a4 */ /* 0x000fe4000f8e020e */
[----:B------:R-:W-:Y:S11]  /*46d0*/  UIMAD UR13, UR6, UR46, UR13 ;  /* 0x0000002e060d72a4 */ /* 0x000ff6000f8e020d */
[----:B------:R-:W-:Y:S01]  /*46e0*/  @!UPT UIADD3 URZ, UPT, UPT, URZ, URZ, URZ ;  /* 0x000000fffffff290 */ /* 0x000fe2000fffe0ff */
.L_x_76:
[----:B------:R-:W3:Y:S01]  /*46f0*/  @!UP2 LDCU.128 UR8, c[0x0][0xb10] ;  /* 0x00016200ff08a7ac */ /* 0x000ee20008000c00 */
[C---:B------:R-:W-:Y:S02]  /*4700*/  ISETP.NE.U32.AND P1, PT, R4.reuse, RZ, PT ;  /* 0x000000ff0400720c */ /* 0x040fe40003f25070 */
[----:B------:R-:W-:Y:S02]  /*4710*/  ISETP.NE.U32.AND P0, PT, R4, RZ, PT ;  /* 0x000000ff0400720c */ /* 0x000fe40003f05070 */
[C---:B------:R-:W-:Y:S02]  /*4720*/  ISETP.NE.AND.EX P1, PT, R5.reuse, RZ, PT, P1 ;  /* 0x000000ff0500720c */ /* 0x040fe40003f25310 */
[----:B------:R-:W-:Y:S01]  /*4730*/  ISETP.NE.AND.EX P0, PT, R5, RZ, PT, P0 ;  /* 0x000000ff0500720c */ /* 0x000fe20003f05300 */
[----:B------:R-:W4:Y:S01]  /*4740*/  @!UP2 LDCU UR5, c[0x0][0xb0c] ;  /* 0x00016180ff05a7ac */ /* 0x000f220008000800 */
[----:B------:R-:W-:Y:S01]  /*4750*/  SHF.L.U32 R9, R15, 0x1f, RZ ;  /* 0x0000001f0f097819 */ /* 0x000fe200000006ff */
[----:B------:R-:W-:Y:S02]  /*4760*/  USHF.L.U32 UR35, UR16, 0x6, URZ ;  /* 0x0000000610237899 */ /* 0x000fe400080006ff */
[----:B------:R-:W-:Y:S02]  /*4770*/  USHF.L.U32 UR34, UR20, 0x7, URZ ;  /* 0x0000000714227899 */ /* 0x000fe400080006ff */
[----:B---3--:R-:W-:Y:S07]  /*4780*/  UIMAD.WIDE.U32 UR6, UR14, UR8, URZ ;  /* 0x000000080e0672a5 */ /* 0x008fee000f8e00ff */
[----:B------:R-:W-:Y:S01]  /*4790*/  @!UP2 UMOV UR4, UR7 ;  /* 0x000000070004ac82 */ /* 0x000fe20008000000 */
[----:B----4-:R-:W-:Y:S02]  /*47a0*/  @!UP2 UISETP.NE.AND UP0, UPT, UR5, 0x1, UPT ;  /* 0x000000010500a88c */ /* 0x010fe4000bf05270 */
[----:B------:R-:W-:Y:S02]  /*47b0*/  @!UP2 USHF.R.U32.HI UR4, URZ, UR9, UR4 ;  /* 0x00000009ff04a299 */ /* 0x000fe40008011604 */
[----:B------:R-:W-:Y:S02]  /*47c0*/  UIMAD.WIDE.U32 UR6, UR13, UR11, URZ ;  /* 0x0000000b0d0672a5 */ /* 0x000fe4000f8e00ff */
[----:B------:R-:W-:Y:S02]  /*47d0*/  @!UP2 USEL UR8, UR14, UR4, !UP0 ;  /* 0x000000040e08a287 */ /* 0x000fe4000c000000 */
[----:B------:R-:W-:Y:S03]  /*47e0*/  @!UP2 UISETP.NE.AND UP0, UPT, UR10, 0x1, UPT ;  /* 0x000000010a00a88c */ /* 0x000fe6000bf05270 */
[----:B------:R-:W-:Y:S02]  /*47f0*/  @!UP2 UMOV UR6, UR7 ;  /* 0x000000070006ac82 */ /* 0x000fe40008000000 */
[----:B------:R-:W3:Y:S02]  /*4800*/  @!UP2 LDCU UR4, c[0x0][0xb20] ;  /* 0x00016400ff04a7ac */ /* 0x000ee40008000800 */
[----:B---3--:R-:W-:Y:S04]  /*4810*/  @!UP2 USHF.R.U32.HI UR6, URZ, UR4, UR6 ;  /* 0x00000004ff06a299 */ /* 0x008fe80008011606 */
[----:B------:R-:W-:Y:S04]  /*4820*/  @!UP2 USEL UR6, UR13, UR6, !UP0 ;  /* 0x000000060d06a287 */ /* 0x000fe8000c000000 */
[----:B------:R-:W-:Y:S02]  /*4830*/  @!UP2 UIADD3 UR4, UPT, UPT, -UR8, UR6, URZ ;  /* 0x000000060804a290 */ /* 0x000fe4000fffe1ff */
[----:B------:R-:W-:Y:S02]  /*4840*/  @!UP2 UIADD3 UR6, UPT, UPT, UR8, -UR6, URZ ;  /* 0x800000060806a290 */ /* 0x000fe4000fffe0ff */
[----:B------:R-:W-:Y:S02]  /*4850*/  @!UP2 UIMAD UR14, UR4, UR5, UR14 ;  /* 0x00000005040ea2a4 */ /* 0x000fe4000f8e020e */
[----:B------:R-:W-:Y:S01]  /*4860*/  @!UP2 UIMAD UR13, UR6, UR10, UR13 ;  /* 0x0000000a060da2a4 */ /* 0x000fe2000f8e020d */
[----:B------:R-:W-:Y:S11]  /*4870*/  BRA.U UP3, `(.L_x_77) ;  /* 0x0000000103107547 */ /* 0x000ff6000b800000 */
[----:B--2---:R-:W-:Y:S04]  /*4880*/  MOV R0, UR48 ;  /* 0x0000003000007c02 */ /* 0x004fe80008000f00 */
[----:B------:R-:W-:Y:S04]  /*4890*/  SHF.L.U32 R11, R0, 0x1f, RZ ;  /* 0x0000001f000b7819 */ /* 0x000fe800000006ff */
[----:B------:R-:W2:Y:S02]  /*48a0*/  SYNCS.PHASECHK.TRANS64.TRYWAIT P2, [UR21+0x88], R11 ;  /* 0x0000880bff0075a7 */ /* 0x000ea40008041115 */
[----:B--2---:R-:W-:Y:S05]  /*48b0*/  @!P2 BRA `(.L_x_78) ;  /* 0x00000048006ca947 */ /* 0x004fea0003800000 */
.L_x_77:
[----:B------:R-:W-:Y:S05]  /*48c0*/  @!P1 BRA `(.L_x_79) ;  /* 0x0000000000309947 */ /* 0x000fea0003800000 */
[----:B------:R-:W-:Y:S01]  /*48d0*/  ISETP.NE.U32.AND P1, PT, R2, RZ, PT ;  /* 0x000000ff0200720c */ /* 0x000fe20003f25070 */
[----:B------:R-:W3:Y:S01]  /*48e0*/  LDCU.64 UR4, c[0x0][0x358] ;  /* 0x00006b00ff0477ac */ /* 0x000ee20008000a00 */
[----:B------:R-:W-:Y:S02]  /*48f0*/  IMAD.MOV.U32 R63, RZ, RZ, 0x1 ;  /* 0x00000001ff3f7424 */ /* 0x000fe400078e00ff */
[----:B------:R-:W-:Y:S11]  /*4900*/  ISETP.NE.AND.EX P1, PT, R3, RZ, PT, P1 ;  /* 0x000000ff0300720c */ /* 0x000ff60003f25310 */
[----:B------:R-:W-:Y:S02]  /*4910*/  @!UPT UIADD3 URZ, UPT, UPT, URZ, URZ, URZ ;  /* 0x000000fffffff290 */ /* 0x000fe4000fffe0ff */
[----:B--2---:R-:W2:Y:S01]  /*4920*/  @P1 LDC.64 R10, c[0x0][0x888] ;  /* 0x00022200ff0a1b82 */ /* 0x004ea20000000a00 */
[----:B------:R-:W-:Y:S04]  /*4930*/  @P1 IMAD R0, R4, UR36, RZ ;  /* 0x0000002404001c24 */ /* 0x000fe8000f8e02ff */
[----:B--2---:R-:W-:Y:S04]  /*4940*/  @P1 IMAD.WIDE R10, R0, 0x4, R10 ;  /* 0x00000004000a1825 */ /* 0x004fe800078e020a */
[----:B------:R-:W-:Y:S01]  /*4950*/  HFMA2 R0, -RZ, RZ, 0, 5.9604644775390625e-08 ;  /* 0x00000001ff007431 */ /* 0x000fe200000001ff */
[----:B---3-5:R3:W5:Y:S04]  /*4960*/  @P1 LDG.E R27, desc[UR4][R10.64] ;  /* 0x000000040a1b1981 */ /* 0x028768000c1e1900 */
[----:B------:R-:W-:Y:S01]  /*4970*/  @!P1 PRMT R63, R0, 0x7610, R63 ;  /* 0x00007610003f9816 */ /* 0x000fe2000000003f */
[----:B---3--:R-:W4:Y:S06]  /*4980*/  @!P1 LDC R27, c[0x0][0x880] ;  /* 0x00022000ff1b9b82 */ /* 0x008f2c0000000800 */
.L_x_79:
[----:B----45:R-:W-:Y:S01]  /*4990*/  @!P0 FSETP.EQ.AND P1, PT, R27, RZ, PT ;  /* 0x000000ff1b00820b */ /* 0x030fe20003f22000 */
[----:B------:R-:W-:Y:S01]  /*49a0*/  @!UPT UIADD3 URZ, UPT, UPT, URZ, URZ, URZ ;  /* 0x000000fffffff290 */ /* 0x000fe2000fffe0ff */
[----:B------:R-:W-:Y:S11]  /*49b0*/  @!P0 BRA `(.L_x_80) ;  /* 0x0000000000188947 */ /* 0x000ff60003800000 */
[----:B------:R-:W-:Y:S02]  /*49c0*/  LOP3.LUT P0, RZ, R63, 0xff, RZ, 0xc0, !PT ;  /* 0x000000ff3fff7812 */ /* 0x000fe4000780c0ff */
[----:B------:R-:W-:Y:S04]  /*49d0*/  ISETP.NE.U32.AND P1, PT, R2, RZ, PT ;  /* 0x000000ff0200720c */ /* 0x000fe80003f25070 */
[----:B------:R-:W-:Y:S04]  /*49e0*/  ISETP.NE.AND.EX P1, PT, R3, RZ, PT, P1 ;  /* 0x000000ff0300720c */ /* 0x000fe80003f25310 */
[----:B------:R-:W-:Y:S03]  /*49f0*/  PLOP3.LUT P1, PT, P1, PT, PT, 0x8, 0x80 ;  /* 0x000000000080781c */ /* 0x000fe60000f2e170 */
[----:B------:R-:W-:Y:S11]  /*4a00*/  @P0 FSETP.EQ.AND P1, PT, R27, RZ, PT ;  /* 0x000000ff1b00020b */ /* 0x000ff60003f22000 */
[----:B------:R-:W-:Y:S02]  /*4a10*/  @!UPT UIADD3 URZ, UPT, UPT, URZ, URZ, URZ ;  /* 0x000000fffffff290 */ /* 0x000fe4000fffe0ff */
.L_x_80:
[----:B------:R-:W3:Y:S01]  /*4a20*/  SYNCS.PHASECHK.TRANS64.TRYWAIT P2, [UR21+0x60], R9 ;  /* 0x00006009ff0075a7 */ /* 0x000ee20008041115 */
[----:B------:R-:W-:Y:S04]  /*4a30*/  ELECT P0, URZ, PT ;  /* 0x0000000000ff782f */ /* 0x000fe80003800000 */
[----:B------:R-:W-:Y:S11]  /*4a40*/  PLOP3.LUT P1, PT, P1, P0, PT, 0xf2, 0x2f ;  /* 0x00000000002f781c */ /* 0x000ff60000f21e72 */
[----:B------:R-:W-:Y:S02]  /*4a50*/  @!UPT UIADD3 URZ, UPT, UPT, URZ, URZ, URZ ;  /* 0x000000fffffff290 */ /* 0x000fe4000fffe0ff */
[----:B------:R-:W-:Y:S05]  /*4a60*/  @!P1 IADD3 R8, P0, PT, R16, 0x580, RZ ;  /* 0x0000058010089810 */ /* 0x000fea0007f1e0ff */
[----:B------:R-:W-:Y:S01]  /*4a70*/  @!P1 IMAD.X R6, RZ, RZ, R17, P0 ;  /* 0x000000ffff069224 */ /* 0x000fe200000e0611 */
[----:B---3--:R-:W-:Y:S07]  /*4a80*/  @!P2 BRA `(.L_x_81) ;  /* 0x000000480010a947 */ /* 0x008fee0003800000 */
.L_x_168:
[----:B------:R-:W-:Y:S01]  /*4a90*/  @!P1 R2UR UR5, R8 ;  /* 0x00000000080592ca */ /* 0x000fe200000e0000 */
[----:B------:R-:W-:Y:S01]  /*4aa0*/  VOTEU.ALL UP0, P1 ;  /* 0x0000000000ff7886 */ /* 0x000fe20000800000 */
[----:B------:R-:W-:Y:S01]  /*4ab0*/  @!P1 R2UR UR4, R6 ;  /* 0x00000000060492ca */ /* 0x000fe200000e0000 */
[----:B--2---:R-:W-:Y:S01]  /*4ac0*/  @!P1 IMAD.MOV.U32 R0, RZ, RZ, 0x2000 ;  /* 0x00002000ff009424 */ /* 0x004fe200078e00ff */
[----:B------:R-:W-:Y:S01]  /*4ad0*/  UMOV UR6, 0x0 ;  /* 0x0000000000067882 */ /* 0x000fe20000000000 */
[----:B------:R-:W-:Y:S01]  /*4ae0*/  UMOV UR7, 0x10000000 ;  /* 0x1000000000077882 */ /* 0x000fe20000000000 */
[----:B------:R-:W-:Y:S01]  /*4af0*/  @!UP0 UIADD3 UR32, UPT, UPT, UR21, 0x400, URZ ;  /* 0x0000040015208890 */ /* 0x000fe2000fffe0ff */
[----:B------:R-:W-:Y:S01]  /*4b00*/  @!P1 IADD3 R8, P0, PT, R16, 0x580, RZ ;  /* 0x0000058010089810 */ /* 0x000fe20007f1e0ff */
[----:B------:R-:W-:Y:S04]  /*4b10*/  VOTEU.ALL UP0, P1 ;  /* 0x0000000000ff7886 */ /* 0x000fe80000800000 */
[----:B------:R-:W-:Y:S02]  /*4b20*/  @!P1 IMAD.X R6, RZ, RZ, R17, P0 ;  /* 0x000000ffff069224 */ /* 0x000fe400000e0611 */
[----:B------:R-:W-:Y:S02]  /*4b30*/  IMAD.U32 R10, RZ, RZ, UR5 ;  /* 0x00000005ff0a7e24 */ /* 0x000fe4000f8e00ff */
[----:B------:R-:W-:Y:S03]  /*4b40*/  IMAD.U32 R11, RZ, RZ, UR4 ;  /* 0x00000004ff0b7e24 */ /* 0x000fe6000f8e00ff */
[----:B------:R-:W-:Y:S02]  /*4b50*/  @!P1 R2UR UR4, R10 ;  /* 0x000000000a0492ca */ /* 0x000fe400000e0000 */
[----:B------:R-:W-:Y:S11]  /*4b60*/  @!P1 R2UR UR5, R11 ;  /* 0x000000000b0592ca */ /* 0x000ff600000e0000 */
[----:B------:R-:W-:Y:S02]  /*4b70*/  @!UPT UIADD3 URZ, UPT, UPT, URZ, URZ, URZ ;  /* 0x000000fffffff290 */ /* 0x000fe4000fffe0ff */
[----:B------:R2:W-:Y:S01]  /*4b80*/  @!UP0 UTMALDG.3D [UR32], [UR4], desc[UR6] ;  /* 0x00000620040085b4 */ /* 0x0005e20008011000 */
[----:B------:R2:W-:Y:S01]  /*4b90*/  @!P1 SYNCS.ARRIVE.TRANS64.RED.A0TR RZ, [UR21+0x40], R0 ;  /* 0x00004000ffff99a7 */ /* 0x0005e20008300415 */
[----:B------:R-:W-:Y:S01]  /*4ba0*/  SYNCS.ARRIVE.TRANS64.RED.A1T0 RZ, [UR40], RZ ;  /* 0x000000ffffff79a7 */ /* 0x000fe20008100428 */
[----:B------:R-:W3:Y:S02]  /*4bb0*/  SYNCS.PHASECHK.TRANS64.TRYWAIT P2, [UR21+0x68], R9 ;  /* 0x00006809ff0075a7 */ /* 0x000ee40008041115 */
[----:B--23--:R-:W-:Y:S05]  /*4bc0*/  @!P2 BRA `(.L_x_82) ;  /* 0x0000004400d8a947 */ /* 0x00cfea0003800000 */
.L_x_170:
        /* <DEDUP_REMOVED lines=8> */
[----:B------:R-:W-:Y:S01]  /*4c50*/  @!UP0 UIADD3 UR24, UPT, UPT, UR21, 0x2400, URZ ;  /* 0x0000240015188890 */ /* 0x000fe2000fffe0ff */
[----:B------:R-:W-:Y:S01]  /*4c60*/  VOTEU.ALL UP0, P1 ;  /* 0x0000000000ff7886 */ /* 0x000fe20000800000 */
[----:B------:R-:W-:Y:S01]  /*4c70*/  UMOV UR27, UR35 ;  /* 0x00000023001b7c82 */ /* 0x000fe20008000000 */
[----:B------:R-:W-:Y:S02]  /*4c80*/  UMOV UR28, UR36 ;  /* 0x00000024001c7c82 */ /* 0x000fe40008000000 */
[----:B------:R-:W-:Y:S02]  /*4c90*/  IMAD.U32 R10, RZ, RZ, UR5 ;  /* 0x00000005ff0a7e24 */ /* 0x000fe4000f8e00ff */
[----:B------:R-:W-:Y:S02]  /*4ca0*/  IMAD.U32 R11, RZ, RZ, UR4 ;  /* 0x00000004ff0b7e24 */ /* 0x000fe4000f8e00ff */
[----:B------:R-:W-:Y:S01]  /*4cb0*/  @!P1 IMAD.X R6, RZ, RZ, R17, P0 ;  /* 0x000000ffff069224 */ /* 0x000fe200000e0611 */
        /* <DEDUP_REMOVED lines=8> */
.L_x_172:
[----:B------:R-:W-:Y:S01]  /*4d40*/  @!P1 R2UR UR5, R8 ;  /* 0x00000000080592ca */ /* 0x000fe200000e0000 */
[----:B------:R-:W-:Y:S01]  /*4d50*/  VOTEU.ALL UP0, P1 ;  /* 0x0000000000ff7886 */ /* 0x000fe20000800000 */
[----:B------:R-:W-:Y:S01]  /*4d60*/  @!P1 R2UR UR4, R6 ;  /* 0x00000000060492ca */ /* 0x000fe200000e0000 */
[----:B--2---:R-:W-:Y:S01]  /*4d70*/  @!P1 IMAD.MOV.U32 R0, RZ, RZ, 0x2000 ;  /* 0x00002000ff009424 */ /* 0x004fe200078e00ff */
[----:B------:R-:W-:Y:S01]  /*4d80*/  UMOV UR6, 0x0 ;  /* 0x0000000000067882 */ /* 0x000fe20000000000 */
[----:B------:R-:W-:Y:S01]  /*4d90*/  UMOV UR7, 0x10000000 ;  /* 0x1000000000077882 */ /* 0x000fe20000000000 */
[----:B------:R-:W-:Y:S01]  /*4da0*/  @!UP0 UIADD3 UR18, UPT, UPT, UR34, 0x40, URZ ;  /* 0x0000004022128890 */ /* 0x000fe2000fffe0ff */
[----:B------:R-:W-:Y:S01]  /*4db0*/  VIADD R14, R14, 0x1 ;  /* 0x000000010e0e7836 */ /* 0x000fe20000000000 */
[----:B------:R-:W-:Y:S01]  /*4dc0*/  @!UP0 UIADD3 UR16, UPT, UPT, UR21, 0x4400, URZ ;  /* 0x0000440015108890 */ /* 0x000fe2000fffe0ff */
[----:B------:R-:W-:Y:S01]  /*4dd0*/  VOTEU.ALL UP0, P1 ;  /* 0x0000000000ff7886 */ /* 0x000fe20000800000 */
[----:B------:R-:W-:Y:S01]  /*4de0*/  UMOV UR19, UR35 ;  /* 0x0000002300137c82 */ /* 0x000fe20008000000 */
[----:B------:R-:W-:Y:S02]  /*4df0*/  UMOV UR20, UR36 ;  /* 0x0000002400147c82 */ /* 0x000fe40008000000 */
        /* <DEDUP_REMOVED lines=10> */
.L_x_174:
[----:B------:R-:W-:Y:S01]  /*4ea0*/  @!P1 IADD3 R6, P0, PT, R16, 0x580, RZ ;  /* 0x0000058010069810 */ /* 0x000fe20007f1e0ff */
[----:B------:R-:W-:Y:S01]  /*4eb0*/  VOTEU.ALL UP0, P1 ;  /* 0x0000000000ff7886 */ /* 0x000fe20000800000 */
[----:B------:R-:W-:Y:S01]  /*4ec0*/  UMOV UR6, 0x0 ;  /* 0x0000000000067882 */ /* 0x000fe20000000000 */
[----:B------:R-:W-:Y:S01]  /*4ed0*/  UMOV UR7, 0x10000000 ;  /* 0x1000000000077882 */ /* 0x000fe20000000000 */
[----:B------:R-:W-:Y:S01]  /*4ee0*/  @!P1 R2UR UR5, R6 ;  /* 0x00000000060592ca */ /* 0x000fe200000e0000 */
[----:B--2---:R-:W-:Y:S01]  /*4ef0*/  @!P1 IMAD.X R0, RZ, RZ, R17, P0 ;  /* 0x000000ffff009224 */ /* 0x004fe200000e0611 */
[----:B------:R-:W-:Y:S01]  /*4f00*/  @!UP0 UIADD3 UR10, UPT, UPT, UR34, 0x60, URZ ;  /* 0x00000060220a8890 */ /* 0x000fe2000fffe0ff */
[----:B------:R-:W-:Y:S01]  /*4f10*/  R2UR UR18, R65 ;  /* 0x00000000411272ca */ /* 0x000fe200000e0000 */
[----:B------:R-:W-:Y:S01]  /*4f20*/  @!UP0 UIADD3 UR8, UPT, UPT, UR21, 0x6400, URZ ;  /* 0x0000640015088890 */ /* 0x000fe2000fffe0ff */
[----:B------:R-:W-:Y:S01]  /*4f30*/  R2UR UR16, R66 ;  /* 0x00000000421072ca */ /* 0x000fe200000e0000 */
[----:B------:R-:W-:Y:S01]  /*4f40*/  @!UP0 UIADD3 UR9, UPT, UPT, UR21, 0x58, URZ ;  /* 0x0000005815098890 */ /* 0x000fe2000fffe0ff */
[----:B------:R-:W-:Y:S01]  /*4f50*/  @!P1 R2UR UR4, R0 ;  /* 0x00000000000492ca */ /* 0x000fe200000e0000 */
[----:B------:R-:W-:Y:S01]  /*4f60*/  VOTEU.ALL UP0, P1 ;  /* 0x0000000000ff7886 */ /* 0x000fe20000800000 */
[----:B------:R-:W-:Y:S01]  /*4f70*/  UMOV UR11, UR35 ;  /* 0x00000023000b7c82 */ /* 0x000fe20008000000 */
[----:B------:R-:W-:Y:S01]  /*4f80*/  UMOV UR12, UR36 ;  /* 0x00000024000c7c82 */ /* 0x000fe20008000000 */
[C---:B------:R-:W-:Y:S01]  /*4f90*/  ISETP.NE.AND P0, PT, R14.reuse, 0x2, PT ;  /* 0x000000020e00780c */ /* 0x040fe20003f05270 */
[----:B------:R-:W-:Y:S01]  /*4fa0*/  UPLOP3.LUT UP3, UPT, UPT, UPT, UPT, 0x80, 0x8 ;  /* 0x000000000008789c */ /* 0x000fe20003f6f070 */
[----:B------:R-:W-:Y:S01]  /*4fb0*/  IMAD.U32 R8, RZ, RZ, UR5 ;  /* 0x00000005ff087e24 */ /* 0x000fe2000f8e00ff */
[----:B------:R-:W-:Y:S01]  /*4fc0*/  LOP3.LUT R15, R15, 0x1, RZ, 0x3c, !PT ;  /* 0x000000010f0f7812 */ /* 0x000fe200078e3cff */
[----:B------:R-:W-:Y:S01]  /*4fd0*/  UMOV UR36, UR29 ;  /* 0x0000001d00247c82 */ /* 0x000fe20008000000 */
[----:B------:R-:W-:Y:S01]  /*4fe0*/  SEL R0, RZ, 0x1, P0 ;  /* 0x00000001ff007807 */ /* 0x000fe20000000000 */
[----:B------:R-:W-:Y:S01]  /*4ff0*/  UIADD3 UR20, UPT, UPT, UR13, UR18, URZ ;  /* 0x000000120d147290 */ /* 0x000fe2000fffe0ff */
[----:B------:R-:W-:Y:S01]  /*5000*/  SEL R14, R14, RZ, P0 ;  /* 0x000000ff0e0e7207 */ /* 0x000fe20000000000 */
[----:B------:R-:W-:Y:S01]  /*5010*/  UIADD3 UR16, UPT, UPT, UR14, UR16, URZ ;  /* 0x000000100e107290 */ /* 0x000fe2000fffe0ff */
[----:B------:R-:W-:Y:S01]  /*5020*/  IMAD.U32 R9, RZ, RZ, UR4 ;  /* 0x00000004ff097e24 */ /* 0x000fe2000f8e00ff */
[----:B------:R-:W-:Y:S02]  /*5030*/  @!P1 R2UR UR4, R8 ;  /* 0x00000000080492ca */ /* 0x000fe400000e0000 */
[----:B------:R-:W-:Y:S02]  /*5040*/  LOP3.LUT R13, R13, R0, RZ, 0x3c, !PT ;  /* 0x000000000d0d7212 */ /* 0x000fe400078e3cff */
[----:B------:R-:W-:Y:S11]  /*5050*/  @!P1 R2UR UR5, R9 ;  /* 0x00000000090592ca */ /* 0x000ff600000e0000 */
[----:B------:R-:W-:Y:S02]  /*5060*/  @!UPT UIADD3 URZ, UPT, UPT, URZ, URZ, URZ ;  /* 0x000000fffffff290 */ /* 0x000fe4000fffe0ff */
[----:B------:R2:W-:Y:S01]  /*5070*/  @!UP0 UTMALDG.3D [UR8], [UR4], desc[UR6] ;  /* 0x00000608040085b4 */ /* 0x0005e20008011000 */
[----:B------:R2:W-:Y:S01]  /*5080*/  @!P1 SYNCS.ARRIVE.TRANS64.RED.A0TR RZ, [UR21+0x58], R7 ;  /* 0x00005807ffff99a7 */ /* 0x0005e20008300415 */
[----:B------:R-:W-:Y:S01]  /*5090*/  SYNCS.ARRIVE.TRANS64.RED.A1T0 RZ, [UR37], RZ ;  /* 0x000000ffffff79a7 */ /* 0x000fe20008100425 */
[----:B------:R-:W-:Y:S05]  /*50a0*/  BRA.U UP1, `(.L_x_85) ;  /* 0xfffffff101707547 */ /* 0x000fea000b83ffff */
[----:B------:R-:W-:-:S04]  /*50b0*/  SHF.L.U32 R3, R15, 0x1f, RZ ;  /* 0x0000001f0f037819 */ /* 0x000fc800000006ff */
[----:B------:R-:W3:Y:S02]  /*50c0*/  SYNCS.PHASECHK.TRANS64.TRYWAIT P0, [UR21+0x60], R3 ;  /* 0x00006003ff0075a7 */ /* 0x000ee40008001115 */
[----:B---3--:R-:W-:Y:S05]  /*50d0*/  @!P0 BRA `(.L_x_86) ;  /* 0x0000004000dc8947 */ /* 0x008fea0003800000 */
.L_x_176:
[----:B------:R-:W4:Y:S02]  /*50e0*/  SYNCS.PHASECHK.TRANS64.TRYWAIT P0, [UR21+0x68], R3 ;  /* 0x00006803ff0075a7 */ /* 0x000f240008001115 */
[----:B----4-:R-:W-:Y:S05]  /*50f0*/  @!P0 BRA `(.L_x_87) ;  /* 0x0000004000ec8947 */ /* 0x010fea0003800000 */
.L_x_178:
[----:B------:R-:W4:Y:S02]  /*5100*/  SYNCS.PHASECHK.TRANS64.TRYWAIT P0, [UR21+0x70], R3 ;  /* 0x00007003ff0075a7 */ /* 0x000f240008001115 */
[----:B----4-:R-:W-:Y:S05]  /*5110*/  @!P0 BRA `(.L_x_88) ;  /* 0x0000004000fc8947 */ /* 0x010fea0003800000 */
.L_x_180:
[----:B---3--:R-:W-:-:S07]  /*5120*/  MOV R0, UR21 ;  /* 0x0000001500007c02 */ /* 0x008fce0008000f00 */
.L_x_89:
[----:B---3--:R-:W-:-:S04]  /*5130*/  SHF.L.U32 R3, R15, 0x1f, RZ ;  /* 0x0000001f0f037819 */ /* 0x008fc800000006ff */
[----:B------:R3:W4:Y:S03]  /*5140*/  SYNCS.PHASECHK.TRANS64.TRYWAIT P0, [R0+URZ+0x78], R3 ;  /* 0x00007803000075a7 */ /* 0x00072600080011ff */
[----:B----4-:R-:W-:Y:S05]  /*5150*/  @!P0 NANOSLEEP.SYNCS 0x989680 ;  /* 0x009896800000895d */ /* 0x010fea0003900000 */
[----:B------:R-:W4:Y:S02]  /*5160*/  @!P0 SYNCS.PHASECHK.TRANS64 P0, [R0+URZ+0x78], R3 ;  /* 0x00007803000085a7 */ /* 0x000f2400080010ff */
[----:B-12-4-:R-:W-:Y:S05]  /*5170*/  @P0 EXIT ;  /* 0x000000000000094d */ /* 0x016fea0003800000 */
[----:B------:R-:W-:Y:S05]  /*5180*/  BRA `(.L_x_89) ;  /* 0xfffffffc00e87947 */ /* 0x000fea000383ffff */
.L_x_74:
[----:B------:R-:W-:-:S06]  /*5190*/  UISETP.GE.AND UP0, UPT, UR17, 0x4, UPT ;  /* 0x000000041100788c */ /* 0x000fcc000bf06270 */
[----:B------:R-:W-:-:S13]  /*51a0*/  PLOP3.LUT P0, PT, PT, PT, UP0, 0x80, 0x8 ;  /* 0x000000000008781c */ /* 0x000fda0003f0f008 */
[----:B-1----:R-:W-:Y:S05]  /*51b0*/  @!P0 EXIT ;  /* 0x000000000000894d */ /* 0x002fea0003800000 */
[----:B------:R-:W1:Y:S08]  /*51c0*/  S2UR UR4, SR_CgaCtaId ;  /* 0x00000000000479c3 */ /* 0x000e700000008800 */
[----:B------:R-:W-:Y:S01]  /*51d0*/  BAR.SYNC.DEFER_BLOCKING 0x6, 0xa0 ;  /* 0x0182800000007b1d */ /* 0x000fe20000010000 */
[C---:B------:R-:W-:Y:S01]  /*51e0*/  IMAD.SHL.U32 R5, R76.reuse, 0x20, RZ ;  /* 0x000000204c057824 */ /* 0x040fe200078e00ff */
[C---:B------:R-:W-:Y:S01]  /*51f0*/  R2P PR, R76.reuse, 0x6 ;  /* 0x000000064c007804 */ /* 0x040fe20000000000 */
[C---:B------:R-:W-:Y:S01]  /*5200*/  IMAD.SHL.U32 R2, R76.reuse, 0x4, RZ ;  /* 0x000000044c027824 */ /* 0x040fe200078e00ff */
[----:B------:R-:W-:Y:S01]  /*5210*/  CS2R R70, SRZ ;  /* 0x0000000000467805 */ /* 0x000fe2000001ff00 */
[----:B------:R-:W-:Y:S01]  /*5220*/  IMAD.U32 R23, R76, 0x10000, RZ ;  /* 0x000100004c177824 */ /* 0x000fe200078e00ff */
[----:B------:R-:W-:-:S02]  /*5230*/  UMOV UR44, 0x400 ;  /* 0x00000400002c7882 */ /* 0x000fc40000000000 */
[----:B------:R-:W2:Y:S01]  /*5240*/  LDC.64 R60, c[0x0][0x8b0] ;  /* 0x00022c00ff3c7b82 */ /* 0x000ea20000000a00 */
[C---:B------:R-:W-:Y:S01]  /*5250*/  LOP3.LUT R3, R5.reuse, 0xe0, RZ, 0xc0, !PT ;  /* 0x000000e005037812 */ /* 0x040fe200078ec0ff */
[----:B------:R-:W-:Y:S01]  /*5260*/  IMAD.SHL.U32 R62, R76, 0x10, RZ ;  /* 0x000000104c3e7824 */ /* 0x000fe200078e00ff */
[----:B------:R-:W-:Y:S01]  /*5270*/  LOP3.LUT R5, R5, 0x100, RZ, 0xc0, !PT ;  /* 0x0000010005057812 */ /* 0x000fe200078ec0ff */
[----:B------:R-:W-:Y:S01]  /*5280*/  IMAD.MOV.U32 R75, RZ, RZ, 0x10 ;  /* 0x00000010ff4b7424 */ /* 0x000fe200078e00ff */
[----:B------:R-:W-:Y:S01]  /*5290*/  LOP3.LUT R2, R3, 0x1c, R2, 0xf8, !PT ;  /* 0x0000001c03027812 */ /* 0x000fe200078ef802 */
[----:B------:R-:W-:Y:S01]  /*52a0*/  IMAD.MOV.U32 R74, RZ, RZ, 0x20 ;  /* 0x00000020ff4a7424 */ /* 0x000fe200078e00ff */
[----:B------:R-:W-:Y:S01]  /*52b0*/  SHF.R.U32.HI R3, RZ, 0x2, R76 ;  /* 0x00000002ff037819 */ /* 0x000fe2000001164c */
[----:B------:R-:W3:Y:S01]  /*52c0*/  LDC.64 R42, c[0x0][0x8a8] ;  /* 0x00022a00ff2a7b82 */ /* 0x000ee20000000a00 */
[----:B------:R-:W-:Y:S01]  /*52d0*/  LOP3.LUT R23, R23, 0x600000, RZ, 0xc0, !PT ;  /* 0x0060000017177812 */ /* 0x000fe200078ec0ff */
[----:B------:R-:W-:Y:S01]  /*52e0*/  IMAD.MOV.U32 R73, RZ, RZ, 0x1 ;  /* 0x00000001ff497424 */ /* 0x000fe200078e00ff */
[----:B------:R-:W-:Y:S01]  /*52f0*/  LOP3.LUT R62, R5, 0x600, R62, 0xf8, !PT ;  /* 0x00000600053e7812 */ /* 0x000fe200078ef83e */
[----:B------:R-:W-:Y:S01]  /*5300*/  IMAD.MOV.U32 R22, RZ, RZ, RZ ;  /* 0x000000ffff167224 */ /* 0x000fe200078e00ff */
[----:B------:R-:W-:Y:S01]  /*5310*/  LOP3.LUT R3, R2, 0x4, R3, 0x78, !PT ;  /* 0x0000000402037812 */ /* 0x000fe200078e7803 */
[----:B------:R-:W-:Y:S01]  /*5320*/  IMAD.MOV.U32 R72, RZ, RZ, RZ ;  /* 0x000000ffff487224 */ /* 0x000fe200078e00ff */
[----:B------:R-:W-:Y:S01]  /*5330*/  LOP3.LUT R76, R76, 0x60, RZ, 0xc0, !PT ;  /* 0x000000604c4c7812 */ /* 0x000fe200078ec0ff */
[----:B-1----:R-:W-:Y:S01]  /*5340*/  ULEA UR44, UR4, UR44, 0x18 ;  /* 0x0000002c042c7291 */ /* 0x002fe2000f8ec0ff */
[----:B------:R-:W-:Y:S01]  /*5350*/  LOP3.LUT R62, R62, R3, RZ, 0xfc, !PT ;  /* 0x000000033e3e7212 */ /* 0x000fe200078efcff */
[----:B------:R-:W1:Y:S01]  /*5360*/  LDCU UR59, c[0x0][0x370] ;  /* 0x00006e00ff3b77ac */ /* 0x000e620008000800 */
[----:B------:R-:W-:-:S02]  /*5370*/  SEL R75, R75, 0xfffffff0, !P2 ;  /* 0xfffffff04b4b7807 */ /* 0x000fc40005000000 */
[----:B------:R-:W-:Y:S01]  /*5380*/  SEL R74, R74, 0xffffffe0, !P1 ;  /* 0xffffffe04a4a7807 */ /* 0x000fe20004800000 */
[----:B------:R-:W-:Y:S01]  /*5390*/  UIADD3 UR4, UPT, UPT, UR44, 0x400, URZ ;  /* 0x000004002c047890 */ /* 0x000fe2000fffe0ff */
[----:B------:R-:W4:Y:S02]  /*53a0*/  LDCU UR43, c[0x0][0xb0c] ;  /* 0x00016180ff2b77ac */ /* 0x000f240008000800 */
[----:B------:R-:W1:Y:S03]  /*53b0*/  LDS R0, [UR44+0x140] ;  /* 0x0001402cff007984 */ /* 0x000e660008000800 */
[----:B------:R-:W-:Y:S01]  /*53c0*/  IMAD.U32 R68, RZ, RZ, UR4 ;  /* 0x00000004ff447e24 */ /* 0x000fe2000f8e00ff */
[----:B------:R-:W1:Y:S01]  /*53d0*/  LDCU UR39, c[0x0][0xb30] ;  /* 0x00016600ff2777ac */ /* 0x000e620008000800 */
[----:B------:R-:W1:Y:S01]  /*53e0*/  LDCU.64 UR56, c[0x0][0x888] ;  /* 0x00011100ff3877ac */ /* 0x000e620008000a00 */
[----:B------:R-:W1:Y:S01]  /*53f0*/  LDCU.64 UR40, c[0x0][0xb28] ;  /* 0x00016500ff2877ac */ /* 0x000e620008000a00 */
[----:B------:R-:W1:Y:S01]  /*5400*/  LDCU.64 UR62, c[0x0][0x890] ;  /* 0x00011200ff3e77ac */ /* 0x000e620008000a00 */
[----:B------:R-:W1:Y:S01]  /*5410*/  LDCU.128 UR52, c[0x0][0xb10] ;  /* 0x00016200ff3477ac */ /* 0x000e620008000c00 */
[----:B------:R-:W1:Y:S01]  /*5420*/  LDCU UR58, c[0x0][0x374] ;  /* 0x00006e80ff3a77ac */ /* 0x000e620008000800 */
[----:B------:R-:W-:Y:S01]  /*5430*/  UMOV UR47, URZ ;  /* 0x000000ff002f7c82 */ /* 0x000fe20008000000 */
[----:B------:R-:W-:Y:S01]  /*5440*/  UMOV UR46, URZ ;  /* 0x000000ff002e7c82 */ /* 0x000fe20008000000 */
[----:B-1234-:R-:W-:-:S07]  /*5450*/  IMAD.IADD R23, R0, 0x1, R23 ;  /* 0x0000000100177824 */ /* 0x01efce00078e0217 */
.L_x_133:
[C---:B------:R-:W-:Y:S02]  /*5460*/  LEA R3, R70.reuse, UR44, 0x3 ;  /* 0x0000002c46037c11 */ /* 0x040fe4000f8e18ff */
[----:B------:R-:W-:Y:S02]  /*5470*/  SHF.L.U32 R0, R71, 0x1f, RZ ;  /* 0x0000001f47007819 */ /* 0x000fe400000006ff */
[----:B-1----:R-:W-:Y:S02]  /*5480*/  LEA R5, R70, UR44, 0x4 ;  /* 0x0000002c46057c11 */ /* 0x002fe4000f8e20ff */
[----:B------:R-:W1:Y:S02]  /*5490*/  SYNCS.PHASECHK.TRANS64.TRYWAIT P0, [R3+URZ+0x90], R0 ;  /* 0x00009000030075a7 */ /* 0x000e6400080011ff */
[----:B-1----:R-:W-:Y:S05]  /*54a0*/  @!P0 BRA `(.L_x_90) ;  /* 0x0000004000308947 */ /* 0x002fea0003800000 */
.L_x_181:
[----:B------:R-:W2:Y:S01]  /*54b0*/  LDS.128 R4, [R5+0x120] ;  /* 0x0001200005047984 */ /* 0x000ea20000000c00 */
        /* <DEDUP_REMOVED lines=10> */
[----:B------:R-:W-:Y:S01]  /*5560*/  PLOP3.LUT P0, PT, PT, PT, UP1, 0x80, 0x8 ;  /* 0x000000000008781c */ /* 0x000fe20003f0f018 */
[----:B------:R-:W-:Y:S11]  /*5570*/  UP2UR UR61, UPR, URZ, 0x2 ;  /* 0x00000002ff3d7883 */ /* 0x000ff60008000000 */
[----:B------:R-:W-:Y:S01]  /*5580*/  @!UPT UIADD3 URZ, UPT, UPT, URZ, URZ, URZ ;  /* 0x000000fffffff290 */ /* 0x000fe2000fffe0ff */
[----:B-1----:R-:W-:Y:S02]  /*5590*/  @P0 SHF.R.U32.HI R0, RZ, 0x10, R5 ;  /* 0x00000010ff000819 */ /* 0x002fe40000011605 */
        /* <DEDUP_REMOVED lines=12> */
[----:B------:R-:W2:Y:S01]  /*5660*/  LDCU UR12, c[0x0][0xb20] ;  /* 0x00016400ff0c77ac */ /* 0x000ea20008000800 */
[----:B------:R-:W-:Y:S02]  /*5670*/  UIMAD.WIDE.U32 UR4, UR58, UR55, URZ ;  /* 0x000000373a0472a5 */ /* 0x000fe4000f8e00ff */
[----:B------:R-:W-:Y:S02]  /*5680*/  UIMAD.WIDE.U32 UR6, UR59, UR52, URZ ;  /* 0x000000343b0672a5 */ /* 0x000fe4000f8e00ff */
[----:B------:R-:W-:Y:S02]  /*5690*/  UISETP.NE.AND UP0, UPT, UR54, 0x1, UPT ;  /* 0x000000013600788c */ /* 0x000fe4000bf05270 */
[----:B------:R-:W-:Y:S02]  /*56a0*/  UIMAD.WIDE.U32 UR8, UR37, UR55, URZ ;  /* 0x00000037250872a5 */ /* 0x000fe4000f8e00ff */
[----:B------:R-:W-:Y:S02]  /*56b0*/  UIMAD.WIDE.U32 UR10, UR38, UR52, URZ ;  /* 0x00000034260a72a5 */ /* 0x000fe4000f8e00ff */
[----:B------:R-:W-:Y:S02]  /*56c0*/  UISETP.NE.AND UP1, UPT, UR43, 0x1, UPT ;  /* 0x000000012b00788c */ /* 0x000fe4000bf25270 */
[----:B------:R-:W-:Y:S01]  /*56d0*/  UISETP.NE.AND UP2, UPT, UR42, 0x1, UPT ;  /* 0x000000012a00788c */ /* 0x000fe2000bf45270 */
[----:B------:R-:W-:Y:S02]  /*56e0*/  UMOV UR4, UR5 ;  /* 0x0000000500047c82 */ /* 0x000fe40008000000 */
[----:B--2---:R-:W-:Y:S03]  /*56f0*/  USHF.R.U32.HI UR5, URZ, UR12, UR4 ;  /* 0x0000000cff057299 */ /* 0x004fe60008011604 */
[----:B------:R-:W-:Y:S02]  /*5700*/  UMOV UR4, UR7 ;  /* 0x0000000700047c82 */ /* 0x000fe40008000000 */
[----:B------:R-:W-:Y:S02]  /*5710*/  USHF.R.U32.HI UR7, URZ, UR53, UR4 ;  /* 0x00000035ff077299 */ /* 0x000fe40008011604 */
[----:B------:R-:W-:Y:S02]  /*5720*/  USEL UR4, UR58, UR5, !UP0 ;  /* 0x000000053a047287 */ /* 0x000fe4000c000000 */
[----:B------:R-:W-:Y:S01]  /*5730*/  USEL UR7, UR59, UR7, !UP1 ;  /* 0x000000073b077287 */ /* 0x000fe2000c800000 */
[----:B------:R-:W-:Y:S01]  /*5740*/  UMOV UR5, UR9 ;  /* 0x0000000900057c82 */ /* 0x000fe20008000000 */
[----:B------:R-:W-:Y:S02]  /*5750*/  UIMAD.WIDE.U32 UR8, UR4, UR40, URZ ;  /* 0x00000028040872a5 */ /* 0x000fe4000f8e00ff */
[----:B------:R-:W-:Y:S03]  /*5760*/  USHF.R.U32.HI UR6, URZ, UR12, UR5 ;  /* 0x0000000cff067299 */ /* 0x000fe60008011605 */
[----:B------:R-:W-:Y:S01]  /*5770*/  UMOV UR5, UR11 ;  /* 0x0000000b00057c82 */ /* 0x000fe20008000000 */
[----:B------:R-:W-:Y:S02]  /*5780*/  UIMAD.WIDE.U32 UR10, UR7, UR40, URZ ;  /* 0x00000028070a72a5 */ /* 0x000fe4000f8e00ff */
[----:B------:R-:W-:Y:S02]  /*5790*/  USHF.R.U32.HI UR12, URZ, UR53, UR5 ;  /* 0x00000035ff0c7299 */ /* 0x000fe40008011605 */
[----:B------:R-:W-:Y:S01]  /*57a0*/  USEL UR6, UR37, UR6, !UP0 ;  /* 0x0000000625067287 */ /* 0x000fe2000c000000 */
[----:B------:R-:W-:Y:S02]  /*57b0*/  UMOV UR5, UR9 ;  /* 0x0000000900057c82 */ /* 0x000fe40008000000 */
[----:B------:R-:W-:Y:S01]  /*57c0*/  UMOV UR10, UR11 ;  /* 0x0000000b000a7c82 */ /* 0x000fe20008000000 */
[----:B------:R-:W-:Y:S02]  /*57d0*/  @UP2 USHF.R.U32.HI UR4, URZ, UR41, UR5 ;  /* 0x00000029ff042299 */ /* 0x000fe40008011605 */
[----:B------:R-:W-:Y:S02]  /*57e0*/  @UP2 USHF.R.U32.HI UR7, URZ, UR41, UR10 ;  /* 0x00000029ff072299 */ /* 0x000fe4000801160a */
[----:B------:R-:W-:Y:S02]  /*57f0*/  UIMAD UR4, UR42, UR4, URZ ;  /* 0x000000042a0472a4 */ /* 0x000fe4000f8e02ff */
        /* <DEDUP_REMOVED lines=8> */
[----:B------:R-:W-:Y:S02]  /*5880*/  USEL UR11, UR6, UR4, !UP2 ;  /* 0x00000004060b7287 */ /* 0x000fe4000d000000 */
[----:B------:R-:W-:Y:S02]  /*5890*/  UIADD3 UR8, UPT, UPT, -UR5, URZ, URZ ;  /* 0x000000ff05087290 */ /* 0x000fe4000fffe1ff */
[----:B------:R-:W-:Y:S01]  /*58a0*/  UIADD3 UR10, UPT, UPT, -UR11, URZ, URZ ;  /* 0x000000ff0b0a7290 */ /* 0x000fe2000fffe1ff */
[----:B------:R-:W-:Y:S01]  /*58b0*/  @!UP0 UMOV UR4, UR9 ;  /* 0x0000000900048c82 */ /* 0x000fe20008000000 */
[----:B------:R-:W-:Y:S02]  /*58c0*/  UIADD3 UR9, UPT, UPT, -UR6, URZ, URZ ;  /* 0x000000ff06097290 */ /* 0x000fe4000fffe1ff */
[----:B------:R-:W-:Y:S02]  /*58d0*/  @!UP0 USHF.R.U32.HI UR4, URZ, UR41, UR4 ;  /* 0x00000029ff048299 */ /* 0x000fe40008011604 */
[----:B------:R-:W-:Y:S02]  /*58e0*/  UIMAD UR10, UR42, UR10, UR6 ;  /* 0x0000000a2a0a72a4 */ /* 0x000fe4000f8e0206 */
[----:B------:R-:W-:Y:S04]  /*58f0*/  @!UP0 USEL UR4, UR5, UR4, !UP2 ;  /* 0x0000000405048287 */ /* 0x000fe8000d000000 */
[----:B------:R-:W-:Y:S02]  /*5900*/  @!UP0 UIMAD UR10, UR7, UR10, UR4 ;  /* 0x0000000a070a82a4 */ /* 0x000fe4000f8e0204 */
[----:B------:R-:W-:Y:S02]  /*5910*/  @!UP0 UIADD3 UR11, UPT, UPT, UR11, -UR4, URZ ;  /* 0x800000040b0b8290 */ /* 0x000fe4000fffe0ff */
[----:B------:R-:W-:Y:S02]  /*5920*/  UIMAD UR7, UR43, UR8, UR38 ;  /* 0x000000082b0772a4 */ /* 0x000fe4000f8e0226 */
[----:B------:R-:W-:Y:S02]  /*5930*/  @!UP0 UIMAD UR6, UR11, UR42, UR5 ;  /* 0x0000002a0b0682a4 */ /* 0x000fe4000f8e0205 */
[----:B------:R-:W-:Y:S01]  /*5940*/  UIMAD UR4, UR54, UR9, UR37 ;  /* 0x00000009360472a4 */ /* 0x000fe2000f8e0225 */
[----:B------:R-:W-:Y:S02]  /*5950*/  @!UP0 UMOV UR5, UR10 ;  /* 0x0000000a00058c82 */ /* 0x000fe40008000000 */
[----:B------:R-:W-:Y:S02]  /*5960*/  UIMAD UR38, UR5, UR43, UR7 ;  /* 0x0000002b052672a4 */ /* 0x000fe4000f8e0207 */
[----:B------:R-:W-:Y:S11]  /*5970*/  UIMAD UR37, UR6, UR54, UR4 ;  /* 0x00000036062572a4 */ /* 0x000ff6000f8e0204 */
[----:B------:R-:W-:Y:S01]  /*5980*/  @!UPT UIADD3 URZ, UPT, UPT, URZ, URZ, URZ ;  /* 0x000000fffffff290 */ /* 0x000fe2000fffe0ff */
.L_x_91:
[----:B------:R-:W-:Y:S01]  /*5990*/  UISETP.NE.AND UP0, UPT, UR39, 0x1, UPT ;  /* 0x000000012700788c */ /* 0x000fe2000bf05270 */
[----:B------:R-:W-:Y:S01]  /*59a0*/  LOP3.LUT P0, RZ, R68, 0x3f0, RZ, 0xc0, !PT ;  /* 0x000003f044ff7812 */ /* 0x000fe2000780c0ff */
[----:B------:R-:W-:Y:S01]  /*59b0*/  USHF.L.U32 UR50, UR16, 0x6, URZ ;  /* 0x0000000610327899 */ /* 0x000fe200080006ff */
[----:B------:R-:W-:Y:S01]  /*59c0*/  BSSY.RECONVERGENT B6, `(.L_x_92) ;  /* 0x0000034000067945 */ /* 0x000fe20003800200 */
[----:B------:R-:W-:Y:S01]  /*59d0*/  USHF.L.U32 UR49, UR20, 0x7, URZ ;  /* 0x0000000714317899 */ /* 0x000fe200080006ff */
[----:B------:R-:W-:Y:S06]  /*59e0*/  IADD3 R70, PT, PT, R70, 0x1, RZ ;  /* 0x0000000146467810 */ /* 0x000fec0007ffe0ff */
[----:B------:R-:W2:Y:S01]  /*59f0*/  @!UP0 LDCU.128 UR12, c[0x0][0xb10] ;  /* 0x00016200ff0c87ac */ /* 0x000ea20008000c00 */
[----:B------:R-:W3:Y:S01]  /*5a00*/  @!UP0 LDCU UR5, c[0x0][0xb0c] ;  /* 0x00016180ff0587ac */ /* 0x000ee20008000800 */
[----:B------:R-:W4:Y:S01]  /*5a10*/  @!UP0 LDCU UR10, c[0x0][0xb20] ;  /* 0x00016400ff0a87ac */ /* 0x000f220008000800 */
[----:B--2---:R-:W-:Y:S02]  /*5a20*/  UIMAD.WIDE.U32 UR8, UR38, UR12, URZ ;  /* 0x0000000c260872a5 */ /* 0x004fe4000f8e00ff */
[----:B------:R-:W-:Y:S02]  /*5a30*/  UIMAD.WIDE.U32 UR6, UR37, UR15, URZ ;  /* 0x0000000f250672a5 */ /* 0x000fe4000f8e00ff */
[----:B------:R-:W-:Y:S03]  /*5a40*/  @!UP0 UISETP.NE.AND UP1, UPT, UR14, 0x1, UPT ;  /* 0x000000010e00888c */ /* 0x000fe6000bf25270 */
[----:B------:R-:W-:Y:S01]  /*5a50*/  @!UP0 UMOV UR4, UR9 ;  /* 0x0000000900048c82 */ /* 0x000fe20008000000 */
[----:B---3--:R-:W-:Y:S02]  /*5a60*/  @!UP0 UISETP.NE.AND UP2, UPT, UR5, 0x1, UPT ;  /* 0x000000010500888c */ /* 0x008fe4000bf45270 */
[----:B------:R-:W-:Y:S01]  /*5a70*/  @!UP0 USHF.R.U32.HI UR4, URZ, UR13, UR4 ;  /* 0x0000000dff048299 */ /* 0x000fe20008011604 */
[----:B------:R-:W-:Y:S02]  /*5a80*/  @!UP0 UMOV UR6, UR7 ;  /* 0x0000000700068c82 */ /* 0x000fe40008000000 */
[----:B----4-:R-:W-:Y:S02]  /*5a90*/  @!UP0 USHF.R.U32.HI UR6, URZ, UR10, UR6 ;  /* 0x0000000aff068299 */ /* 0x010fe40008011606 */
[----:B------:R-:W-:Y:S02]  /*5aa0*/  @!UP0 USEL UR7, UR38, UR4, !UP2 ;  /* 0x0000000426078287 */ /* 0x000fe4000d000000 */
[----:B------:R-:W-:Y:S04]  /*5ab0*/  @!UP0 USEL UR6, UR37, UR6, !UP1 ;  /* 0x0000000625068287 */ /* 0x000fe8000c800000 */
[----:B------:R-:W-:Y:S02]  /*5ac0*/  @!UP0 UIADD3 UR4, UPT, UPT, -UR7, UR6, URZ ;  /* 0x0000000607048290 */ /* 0x000fe4000fffe1ff */
[----:B------:R-:W-:Y:S02]  /*5ad0*/  @!UP0 UIADD3 UR6, UPT, UPT, UR7, -UR6, URZ ;  /* 0x8000000607068290 */ /* 0x000fe4000fffe0ff */
[----:B------:R-:W-:Y:S02]  /*5ae0*/  @!UP0 UIMAD UR38, UR4, UR5, UR38 ;  /* 0x00000005042682a4 */ /* 0x000fe4000f8e0226 */
[----:B------:R-:W-:Y:S01]  /*5af0*/  @!UP0 UIMAD UR37, UR6, UR14, UR37 ;  /* 0x0000000e062582a4 */ /* 0x000fe2000f8e0225 */
[----:B------:R-:W-:Y:S11]  /*5b00*/  @!P0 BRA `(.L_x_93) ;  /* 0x00000000007c8947 */ /* 0x000ff60003800000 */
[----:B------:R-:W2:Y:S01]  /*5b10*/  LDCU.64 UR8, c[0x4][0x80] ;  /* 0x01001000ff0877ac */ /* 0x000ea20008000a00 */
[----:B------:R-:W-:Y:S01]  /*5b20*/  MOV R2, 0x0 ;  /* 0x0000000000027802 */ /* 0x000fe20000000f00 */
[----:B------:R-:W-:Y:S02]  /*5b30*/  HFMA2 R12, -RZ, RZ, 0, 5.9604644775390625e-08 ;  /* 0x00000001ff0c7431 */ /* 0x000fe400000001ff */
[----:B------:R-:W-:Y:S01]  /*5b40*/  IMAD.MOV.U32 R8, RZ, RZ, 0x70 ;  /* 0x00000070ff087424 */ /* 0x000fe200078e00ff */
[----:B------:R3:W4:Y:S01]  /*5b50*/  LDC.64 R14, c[0x4][R2] ;  /* 0x01000000020e7b82 */ /* 0x0007220000000a00 */
[----:B------:R-:W1:Y:S01]  /*5b60*/  LDCU.64 UR6, c[0x4][0x88] ;  /* 0x01001100ff0677ac */ /* 0x000e620008000a00 */
[----:B------:R-:W-:Y:S01]  /*5b70*/  IMAD.MOV.U32 R13, RZ, RZ, RZ ;  /* 0x000000ffff0d7224 */ /* 0x000fe200078e00ff */
[----:B------:R-:W1:Y:S01]  /*5b80*/  LDCU.64 UR4, c[0x4][0x8] ;  /* 0x01000100ff0477ac */ /* 0x000e620008000a00 */
[----:B--2---:R-:W-:Y:S01]  /*5b90*/  MOV R5, UR9 ;  /* 0x0000000900057c02 */ /* 0x004fe20008000f00 */
[----:B------:R-:W-:Y:S01]  /*5ba0*/  IMAD.U32 R4, RZ, RZ, UR8 ;  /* 0x00000008ff047e24 */ /* 0x000fe2000f8e00ff */
[----:B-1----:R-:W-:Y:S01]  /*5bb0*/  MOV R7, UR7 ;  /* 0x0000000700077c02 */ /* 0x002fe20008000f00 */
[----:B------:R-:W-:Y:S01]  /*5bc0*/  IMAD.U32 R6, RZ, RZ, UR6 ;  /* 0x00000006ff067e24 */ /* 0x000fe2000f8e00ff */
[----:B------:R-:W-:Y:S01]  /*5bd0*/  MOV R11, UR5 ;  /* 0x00000005000b7c02 */ /* 0x000fe20008000f00 */
[----:B------:R-:W-:Y:S02]  /*5be0*/  IMAD.U32 R10, RZ, RZ, UR4 ;  /* 0x00000004ff0a7e24 */ /* 0x000fe4000f8e00ff */
[----:B------:R-:W-:Y:S07]  /*5bf0*/  LEPC R20, `(.L_x_94) ;  /* 0x000000001014794e */ /* 0x000fee0000000000 */
[----:B---345:R-:W-:Y:S05]  /*5c00*/  CALL.ABS.NOINC R14 ;  /* 0x000000000e007343 */ /* 0x038fea0003c00000 */
.L_x_94:
[----:B------:R-:W1:Y:S01]  /*5c10*/  LDCU.64 UR8, c[0x4][0x80] ;  /* 0x01001000ff0877ac */ /* 0x000e620008000a00 */
[----:B------:R-:W2:Y:S01]  /*5c20*/  LDC.64 R2, c[0x4][R2] ;  /* 0x0100000002027b82 */ /* 0x000ea20000000a00 */
[----:B------:R-:W-:Y:S02]  /*5c30*/  HFMA2 R12, -RZ, RZ, 0, 5.9604644775390625e-08 ;  /* 0x00000001ff0c7431 */ /* 0x000fe400000001ff */
[----:B------:R-:W-:Y:S02]  /*5c40*/  IMAD.MOV.U32 R8, RZ, RZ, 0x70 ;  /* 0x00000070ff087424 */ /* 0x000fe400078e00ff */
[----:B------:R-:W-:Y:S01]  /*5c50*/  IMAD.MOV.U32 R13, RZ, RZ, RZ ;  /* 0x000000ffff0d7224 */ /* 0x000fe200078e00ff */
[----:B------:R-:W3:Y:S01]  /*5c60*/  LDCU.64 UR6, c[0x4][0x88] ;  /* 0x01001100ff0677ac */ /* 0x000ee20008000a00 */
[----:B------:R-:W4:Y:S01]  /*5c70*/  LDCU.64 UR4, c[0x4][0x8] ;  /* 0x01000100ff0477ac */ /* 0x000f220008000a00 */
[----:B-1----:R-:W-:Y:S02]  /*5c80*/  MOV R4, UR8 ;  /* 0x0000000800047c02 */ /* 0x002fe40008000f00 */
[----:B------:R-:W-:Y:S02]  /*5c90*/  MOV R5, UR9 ;  /* 0x0000000900057c02 */ /* 0x000fe40008000f00 */
[----:B---3--:R-:W-:Y:S01]  /*5ca0*/  MOV R7, UR7 ;  /* 0x0000000700077c02 */ /* 0x008fe20008000f00 */
[----:B------:R-:W-:Y:S01]  /*5cb0*/  IMAD.U32 R6, RZ, RZ, UR6 ;  /* 0x00000006ff067e24 */ /* 0x000fe2000f8e00ff */
[----:B----4-:R-:W-:Y:S01]  /*5cc0*/  MOV R11, UR5 ;  /* 0x00000005000b7c02 */ /* 0x010fe20008000f00 */
[----:B------:R-:W-:Y:S02]  /*5cd0*/  IMAD.U32 R10, RZ, RZ, UR4 ;  /* 0x00000004ff0a7e24 */ /* 0x000fe4000f8e00ff */
[----:B------:R-:W-:Y:S07]  /*5ce0*/  LEPC R20, `(.L_x_93) ;  /* 0x000000001014794e */ /* 0x000fee0000000000 */
[----:B--2---:R-:W-:Y:S05]  /*5cf0*/  CALL.ABS.NOINC R2 ;  /* 0x0000000002007343 */ /* 0x004fea0003c00000 */
.L_x_93:
[----:B------:R-:W-:Y:S05]  /*5d00*/  BSYNC.RECONVERGENT B6 ;  /* 0x0000000000067941 */ /* 0x000fea0003800200 */
.L_x_92:
[----:B------:R-:W-:Y:S01]  /*5d10*/  R2UR UR4, R67 ;  /* 0x00000000430472ca */ /* 0x000fe200000e0000 */
[----:B------:R-:W-:Y:S01]  /*5d20*/  UISETP.NE.U32.AND UP0, UPT, UR62, URZ, UPT ;  /* 0x000000ff3e00728c */ /* 0x000fe2000bf05070 */
[----:B------:R-:W-:Y:S02]  /*5d30*/  ISETP.NE.U32.AND P4, PT, R60, RZ, PT ;  /* 0x000000ff3c00720c */ /* 0x000fe40003f85070 */
[----:B------:R-:W-:Y:S01]  /*5d40*/  ISETP.NE.U32.AND P2, PT, RZ, UR56, PT ;  /* 0x00000038ff007c0c */ /* 0x000fe2000bf45070 */
[----:B------:R-:W-:Y:S01]  /*5d50*/  UISETP.NE.AND.EX UP1, UPT, UR63, URZ, UPT, UP0 ;  /* 0x000000ff3f00728c */ /* 0x000fe2000bf25300 */
[----:B------:R-:W-:Y:S01]  /*5d60*/  ISETP.NE.AND.EX P4, PT, R61, RZ, PT, P4 ;  /* 0x000000ff3d00720c */ /* 0x000fe20003f85340 */
[----:B------:R-:W-:Y:S01]  /*5d70*/  UPLOP3.LUT UP0, UPT, UPT, UPT, UPT, 0x40, 0x4 ;  /* 0x000000000004789c */ /* 0x000fe20003f0e870 */
[----:B------:R-:W-:Y:S05]  /*5d80*/  ISETP.NE.AND.EX P2, PT, RZ, UR57, PT, P2 ;  /* 0x00000039ff007c0c */ /* 0x000fea000bf45320 */
[----:B------:R-:W-:Y:S06]  /*5d90*/  UISETP.NE.AND UP2, UPT, UR4, URZ, UPT ;  /* 0x000000ff0400728c */ /* 0x000fec000bf45270 */
[----:B------:R-:W-:Y:S05]  /*5da0*/  PLOP3.LUT P1, PT, PT, PT, UP2, 0x80, 0x8 ;  /* 0x000000000008781c */ /* 0x000fea0003f2f028 */
[----:B------:R-:W-:Y:S06]  /*5db0*/  @UP2 UPLOP3.LUT UP0, UPT, UPT, UPT, UP1, 0x80, 0x8 ;  /* 0x000000000008289c */ /* 0x000fec0003f0f010 */
[----:B------:R-:W-:Y:S01]  /*5dc0*/  PLOP3.LUT P0, PT, PT, PT, UP0, 0x80, 0x8 ;  /* 0x000000000008781c */ /* 0x000fe20003f0f008 */
[----:B------:R-:W-:Y:S01]  /*5dd0*/  @!UPT UIADD3 URZ, UPT, UPT, URZ, URZ, URZ ;  /* 0x000000fffffff290 */ /* 0x000fe2000fffe0ff */
[----:B------:R-:W-:Y:S11]  /*5de0*/  BRA.U !UP1, `(.L_x_95) ;  /* 0x00000001093c7547 */ /* 0x000ff6000b800000 */
[----:B------:R-:W-:Y:S01]  /*5df0*/  UISETP.NE.U32.AND UP0, UPT, UR56, URZ, UPT ;  /* 0x000000ff3800728c */ /* 0x000fe2000bf05070 */
[----:B-1----:R-:W-:Y:S01]  /*5e00*/  HFMA2 R0, -RZ, RZ, 0, 5.9604644775390625e-08 ;  /* 0x00000001ff007431 */ /* 0x002fe200000001ff */
[----:B------:R-:W1:Y:S01]  /*5e10*/  LDCU.64 UR8, c[0x0][0x358] ;  /* 0x00006b00ff0877ac */ /* 0x000e620008000a00 */
[----:B------:R-:W-:Y:S01]  /*5e20*/  IMAD.MOV.U32 R63, RZ, RZ, 0x1 ;  /* 0x00000001ff3f7424 */ /* 0x000fe200078e00ff */
[----:B------:R-:W-:Y:S06]  /*5e30*/  UISETP.NE.AND.EX UP0, UPT, UR57, URZ, UPT, UP0 ;  /* 0x000000ff3900728c */ /* 0x000fec000bf05300 */
[----:B------:R-:W-:Y:S05]  /*5e40*/  PLOP3.LUT P3, PT, PT, PT, UP0, 0x80, 0x8 ;  /* 0x000000000008781c */ /* 0x000fea0003f6f008 */
[----:B------:R-:W2:Y:S01]  /*5e50*/  @UP0 LDCU.64 UR4, c[0x0][0x888] ;  /* 0x00011100ff0407ac */ /* 0x000ea20008000a00 */
[----:B------:R-:W-:Y:S07]  /*5e60*/  @UP0 UIMAD UR6, UR36, UR62, URZ ;  /* 0x0000003e240602a4 */ /* 0x000fee000f8e02ff */
[----:B------:R-:W-:Y:S01]  /*5e70*/  @!P3 PRMT R63, R0, 0x7610, R63 ;  /* 0x00007610003fb816 */ /* 0x000fe2000000003f */
[----:B--2---:R-:W-:Y:S06]  /*5e80*/  @UP0 UIMAD.WIDE UR4, UR6, 0x4, UR4 ;  /* 0x00000004060408a5 */ /* 0x004fec000f8e0204 */
[----:B------:R-:W-:Y:S01]  /*5e90*/  IMAD.U32 R2, RZ, RZ, UR4 ;  /* 0x00000004ff027e24 */ /* 0x000fe2000f8e00ff */
[----:B------:R-:W-:Y:S04]  /*5ea0*/  MOV R3, UR5 ;  /* 0x0000000500037c02 */ /* 0x000fe80008000f00 */
[----:B------:R-:W2:Y:S01]  /*5eb0*/  @!UP0 LDCU UR4, c[0x0][0x880] ;  /* 0x00011000ff0487ac */ /* 0x000ea20008000800 */
[----:B-1---5:R3:W5:Y:S02]  /*5ec0*/  @P3 LDG.E R27, desc[UR8][R2.64] ;  /* 0x00000008021b3981 */ /* 0x022764000c1e1900 */
[----:B--23--:R-:W-:Y:S02]  /*5ed0*/  @!P3 IMAD.U32 R27, RZ, RZ, UR4 ;  /* 0x00000004ff1bbe24 */ /* 0x00cfe4000f8e00ff */
.L_x_95:
[----:B------:R-:W-:Y:S05]  /*5ee0*/  @!P4 BRA `(.L_x_96) ;  /* 0x000000000024c947 */ /* 0x000fea0003800000 */
[----:B------:R-:W-:Y:S01]  /*5ef0*/  ISETP.NE.U32.AND P3, PT, R42, RZ, PT ;  /* 0x000000ff2a00720c */ /* 0x000fe20003f65070 */
[----:B------:R-:W2:Y:S03]  /*5f00*/  LDCU.64 UR4, c[0x0][0x358] ;  /* 0x00006b00ff0477ac */ /* 0x000ea60008000a00 */
[----:B------:R-:W-:Y:S11]  /*5f10*/  ISETP.NE.AND.EX P3, PT, R43, RZ, PT, P3 ;  /* 0x000000ff2b00720c */ /* 0x000ff60003f65330 */
[----:B------:R-:W-:Y:S02]  /*5f20*/  @!UPT UIADD3 URZ, UPT, UPT, URZ, URZ, URZ ;  /* 0x000000fffffff290 */ /* 0x000fe4000fffe0ff */
[----:B------:R-:W3:Y:S01]  /*5f30*/  @P3 LDC.64 R2, c[0x0][0x8a8] ;  /* 0x00022a00ff023b82 */ /* 0x000ee20000000a00 */
[----:B-1----:R-:W-:Y:S04]  /*5f40*/  @P3 IMAD R0, R60, UR36, RZ ;  /* 0x000000243c003c24 */ /* 0x002fe8000f8e02ff */
[----:B---3--:R-:W-:Y:S05]  /*5f50*/  @P3 IMAD.WIDE R2, R0, 0x4, R2 ;  /* 0x0000000400023825 */ /* 0x008fea00078e0202 */
[----:B--2--5:R2:W5:Y:S02]  /*5f60*/  @P3 LDG.E R24, desc[UR4][R2.64] ;  /* 0x0000000402183981 */ /* 0x024564000c1e1900 */
[----:B--2---:R-:W3:Y:S02]  /*5f70*/  @!P3 LDC R24, c[0x0][0x8a0] ;  /* 0x00022800ff18bb82 */ /* 0x004ee40000000800 */
.L_x_96:
[----:B-----5:R-:W-:Y:S01]  /*5f80*/  FSETP.NEU.AND P3, PT, R27, RZ, PT ;  /* 0x000000ff1b00720b */ /* 0x020fe20003f6d000 */
[----:B------:R-:W-:Y:S01]  /*5f90*/  IMAD.SHL.U32 R84, R62, 0x4, RZ ;  /* 0x000000043e547824 */ /* 0x000fe200078e00ff */
[----:B------:R-:W-:Y:S01]  /*5fa0*/  SEL R5, RZ, 0xffffffff, P2 ;  /* 0xffffffffff057807 */ /* 0x000fe20001000000 */
[----:B------:R-:W-:Y:S01]  /*5fb0*/  BSSY B1, `(.L_x_97) ;  /* 0x0000044000017945 */ /* 0x000fe20003800000 */
[----:B------:R-:W-:Y:S01]  /*5fc0*/  @P1 LOP3.LUT P2, RZ, R63, 0xff, RZ, 0xc0, !PT ;  /* 0x000000ff3fff1812 */ /* 0x000fe2000784c0ff */
[----:B------:R-:W-:Y:S01]  /*5fd0*/  VIADD R79, R84, UR44 ;  /* 0x0000002c544f7c36 */ /* 0x000fe20008000000 */
[----:B------:R-:W-:Y:S01]  /*5fe0*/  @P1 SEL R2, RZ, 0xffffffff, P3 ;  /* 0xffffffffff021807 */ /* 0x000fe20001800000 */
[----:B------:R-:W-:Y:S01]  /*5ff0*/  IMAD.MOV.U32 R85, RZ, RZ, 0x1 ;  /* 0x00000001ff557424 */ /* 0x000fe200078e00ff */
[----:B------:R-:W-:Y:S01]  /*6000*/  LOP3.LUT R73, R73, 0x1, RZ, 0x3c, !PT ;  /* 0x0000000149497812 */ /* 0x000fe200078e3cff */
[----:B------:R-:W-:Y:S01]  /*6010*/  IMAD.MOV.U32 R83, RZ, RZ, RZ ;  /* 0x000000ffff537224 */ /* 0x000fe200078e00ff */
[----:B------:R-:W-:Y:S02]  /*6020*/  @P0 SEL R2, R5, R2, !P2 ;  /* 0x0000000205020207 */ /* 0x000fe40005000000 */
[----:B------:R-:W-:Y:S02]  /*6030*/  CS2R R46, SRZ ;  /* 0x00000000002e7805 */ /* 0x000fe4000001ff00 */
[----:B------:R-:W-:Y:S02]  /*6040*/  LEA R80, R22, UR44, 0x3 ;  /* 0x0000002c16507c11 */ /* 0x000fe4000f8e18ff */
[----:B------:R-:W-:Y:S02]  /*6050*/  CS2R R44, SRZ ;  /* 0x00000000002c7805 */ /* 0x000fe4000001ff00 */
[----:B------:R-:W-:Y:S02]  /*6060*/  @P1 LOP3.LUT R2, R2, 0x1, RZ, 0xc0, !PT ;  /* 0x0000000102021812 */ /* 0x000fe400078ec0ff */
[----:B------:R-:W-:Y:S02]  /*6070*/  CS2R R50, SRZ ;  /* 0x0000000000327805 */ /* 0x000fe4000001ff00 */
[----:B------:R-:W-:Y:S02]  /*6080*/  SHF.L.U32 R3, R72, 0x1f, RZ ;  /* 0x0000001f48037819 */ /* 0x000fe400000006ff */
[----:B------:R-:W-:Y:S02]  /*6090*/  CS2R R48, SRZ ;  /* 0x0000000000307805 */ /* 0x000fe4000001ff00 */
[----:B------:R-:W-:Y:S02]  /*60a0*/  ISETP.NE.U32.OR P6, PT, R2, 0x1, !P1 ;  /* 0x000000010200780c */ /* 0x000fe40004fc5470 */
[----:B------:R-:W-:Y:S02]  /*60b0*/  CS2R R54, SRZ ;  /* 0x0000000000367805 */ /* 0x000fe4000001ff00 */
[----:B------:R-:W-:Y:S02]  /*60c0*/  PLOP3.LUT P2, PT, PT, PT, UP1, 0x80, 0x8 ;  /* 0x000000000008781c */ /* 0x000fe40003f4f018 */
[----:B------:R-:W-:Y:S02]  /*60d0*/  CS2R R52, SRZ ;  /* 0x0000000000347805 */ /* 0x000fe4000001ff00 */
[----:B------:R-:W-:Y:S02]  /*60e0*/  LEA.HI R25, R22, R22, RZ, 0x1 ;  /* 0x0000001616197211 */ /* 0x000fe400078f08ff */
[----:B------:R-:W-:Y:S02]  /*60f0*/  CS2R R58, SRZ ;  /* 0x00000000003a7805 */ /* 0x000fe4000001ff00 */
[----:B------:R-:W-:Y:S02]  /*6100*/  LOP3.LUT P4, R69, R63, 0xff, RZ, 0xc0, !PT ;  /* 0x000000ff3f457812 */ /* 0x000fe4000788c0ff */
[----:B------:R-:W-:Y:S02]  /*6110*/  CS2R R56, SRZ ;  /* 0x0000000000387805 */ /* 0x000fe4000001ff00 */
[----:B------:R-:W-:Y:S01]  /*6120*/  SEL R2, RZ, 0xffffffff, P3 ;  /* 0xffffffffff027807 */ /* 0x000fe20001800000 */
[C---:B-1----:R-:W-:Y:S01]  /*6130*/  IMAD.SHL.U32 R0, R25.reuse, 0x40, RZ ;  /* 0x0000004019007824 */ /* 0x042fe200078e00ff */
[----:B------:R-:W-:Y:S01]  /*6140*/  LOP3.LUT R25, R25, 0xffe, RZ, 0xc0, !PT ;  /* 0x00000ffe19197812 */ /* 0x000fe200078ec0ff */
[----:B------:R-:W-:Y:S01]  /*6150*/  VIADD R81, R79, 0x400 ;  /* 0x000004004f517836 */ /* 0x000fe20000000000 */
[----:B------:R-:W-:Y:S01]  /*6160*/  P2R R77, PR, RZ, 0x40 ;  /* 0x00000040ff4d7803 */ /* 0x000fe20000000000 */
[----:B------:R-:W-:Y:S01]  /*6170*/  IMAD.IADD R78, R74, 0x1, R79 ;  /* 0x000000014a4e7824 */ /* 0x000fe200078e024f */
[----:B------:R-:W-:Y:S01]  /*6180*/  @P6 SHF.L.U32 R4, R73, 0x1f, RZ ;  /* 0x0000001f49046819 */ /* 0x000fe200000006ff */
[----:B------:R-:W-:Y:S01]  /*6190*/  IMAD.IADD R25, R22, 0x1, -R25 ;  /* 0x0000000116197824 */ /* 0x000fe200078e0a19 */
[----:B------:R-:W-:Y:S02]  /*61a0*/  @P2 SEL R2, R5, R2, !P4 ;  /* 0x0000000205022207 */ /* 0x000fe40006000000 */
[----:B------:R-:W1:Y:S01]  /*61b0*/  @P6 SYNCS.PHASECHK.TRANS64.TRYWAIT P1, [UR44+0x40], R4 ;  /* 0x00004004ff0065a7 */ /* 0x000e62000802112c */
[----:B------:R-:W-:Y:S02]  /*61c0*/  LOP3.LUT R0, R0, 0xffffff80, RZ, 0xc0, !PT ;  /* 0xffffff8000007812 */ /* 0x000fe400078ec0ff */
[----:B------:R-:W-:Y:S03]  /*61d0*/  LOP3.LUT R2, R2, 0x1, RZ, 0xc0, !PT ;  /* 0x0000000102027812 */ /* 0x000fe600078ec0ff */
[----:B------:R-:W-:Y:S01]  /*61e0*/  IMAD.IADD R0, R23, 0x1, R0 ;  /* 0x0000000117007824 */ /* 0x000fe200078e0200 */
[----:B------:R-:W-:Y:S03]  /*61f0*/  ISETP.NE.U32.AND P5, PT, R2, 0x1, PT ;  /* 0x000000010200780c */ /* 0x000fe60003fa5070 */
[----:B------:R-:W-:Y:S01]  /*6200*/  IMAD R25, R25, 0x100000, R0 ;  /* 0x0010000019197824 */ /* 0x000fe200078e0200 */
[----:B------:R-:W-:Y:S01]  /*6210*/  P2R R86, PR, RZ, 0x20 ;  /* 0x00000020ff567803 */ /* 0x000fe20000000000 */
[----:B------:R2:W4:Y:S01]  /*6220*/  SYNCS.PHASECHK.TRANS64.TRYWAIT P0, [R80+URZ+0xb0], R3 ;  /* 0x0000b003500075a7 */ /* 0x00052200080011ff */
[----:B-1----:R-:W-:Y:S01]  /*6230*/  @P6 SEL R85, RZ, 0x1, !P1 ;  /* 0x00000001ff556807 */ /* 0x002fe20004800000 */
[----:B--2---:R-:W-:Y:S06]  /*6240*/  @!P6 BRA `(.L_x_98) ;  /* 0x000000000068e947 */ /* 0x004fec0003800000 */
[----:B------:R-:W-:Y:S01]  /*6250*/  @P5 IMAD R5, R75, 0x4, R81 ;  /* 0x000000044b055824 */ /* 0x000fe200078e0251 */
[----:B------:R-:W-:Y:S01]  /*6260*/  ISETP.NE.AND P1, PT, R85, RZ, PT ;  /* 0x000000ff5500720c */ /* 0x000fe20003f25270 */
[----:B------:R-:W-:Y:S01]  /*6270*/  @P5 IMAD R2, R75, 0x4, R79 ;  /* 0x000000044b025824 */ /* 0x000fe200078e024f */
[----:B------:R-:W-:Y:S01]  /*6280*/  BSSY B0, `(.L_x_99) ;  /* 0x000000e000007945 */ /* 0x000fe20003800000 */
[----:B------:R-:W-:Y:S01]  /*6290*/  IMAD.MOV.U32 R46, RZ, RZ, RZ ;  /* 0x000000ffff2e7224 */ /* 0x000fe200078e00ff */
[----:B------:R-:W-:Y:S01]  /*62a0*/  CS2R R50, SRZ ;  /* 0x0000000000327805 */ /* 0x000fe2000001ff00 */
[----:B------:R-:W-:Y:S01]  /*62b0*/  @P5 IMAD.IADD R4, R74, 0x1, R5 ;  /* 0x000000014a045824 */ /* 0x000fe200078e0205 */
[----:B------:R-:W-:Y:S02]  /*62c0*/  CS2R R48, SRZ ;  /* 0x0000000000307805 */ /* 0x000fe4000001ff00 */
[----:B------:R-:W-:Y:S02]  /*62d0*/  CS2R R44, SRZ ;  /* 0x00000000002c7805 */ /* 0x000fe4000001ff00 */
[----:B------:R-:W-:Y:S02]  /*62e0*/  CS2R R58, SRZ ;  /* 0x00000000003a7805 */ /* 0x000fe4000001ff00 */
[----:B------:R-:W-:Y:S02]  /*62f0*/  CS2R R56, SRZ ;  /* 0x0000000000387805 */ /* 0x000fe4000001ff00 */
[----:B------:R-:W-:Y:S02]  /*6300*/  CS2R R54, SRZ ;  /* 0x0000000000367805 */ /* 0x000fe4000001ff00 */
[----:B------:R-:W-:Y:S01]  /*6310*/  CS2R R52, SRZ ;  /* 0x0000000000347805 */ /* 0x000fe2000001ff00 */
[----:B------:R-:W-:Y:S06]  /*6320*/  @P1 BRA `(.L_x_100) ;  /* 0x00000000000c1947 */ /* 0x000fec0003800000 */
[----:B------:R-:W-:Y:S04]  /*6330*/  SHF.L.U32 R5, R73, 0x1f, RZ ;  /* 0x0000001f49057819 */ /* 0x000fe800000006ff */
[----:B------:R-:W1:Y:S02]  /*6340*/  SYNCS.PHASECHK.TRANS64.TRYWAIT P1, [UR44+0x40], R5 ;  /* 0x00004005ff0075a7 */ /* 0x000e64000802112c */
[----:B-1----:R-:W-:Y:S05]  /*6350*/  @!P1 BRA `(.L_x_101) ;  /* 0x0000003000989947 */ /* 0x002fea0003800000 */
.L_x_100:
[----:B------:R-:W-:Y:S05]  /*6360*/  BSYNC B0 ;  /* 0x0000000000007941 */ /* 0x000fea0003800000 */
.L_x_99:
[----:B------:R-:W-:Y:S01]  /*6370*/  ISETP.NE.AND P1, PT, R86, RZ, PT ;  /* 0x000000ff5600720c */ /* 0x000fe20003f25270 */
[----:B------:R-:W-:Y:S11]  /*6380*/  HFMA2 R83, -RZ, RZ, 0, 5.9604644775390625e-08 ;  /* 0x00000001ff537431 */ /* 0x000ff600000001ff */
[----:B------:R-:W-:Y:S01]  /*6390*/  @!UPT UIADD3 URZ, UPT, UPT, URZ, URZ, URZ ;  /* 0x000000fffffff290 */ /* 0x000fe2000fffe0ff */
[----:B------:R-:W-:Y:S05]  /*63a0*/  @P1 WARPSYNC.ALL ;  /* 0x0000000000001948 */ /* 0x000fea0003800000 */
[----:B------:R2:W1:Y:S04]  /*63b0*/  @P1 LDSM.16.M88.4 R48, [R2+0x400] ;  /* 0x000400000230183b */ /* 0x0004680000000200 */
[----:B------:R2:W1:Y:S04]  /*63c0*/  @P1 LDSM.16.M88.4 R44, [R4] ;  /* 0x00000000042c183b */ /* 0x0004680000000200 */
[----:B------:R2:W1:Y:S04]  /*63d0*/  @P1 LDSM.16.M88.4 R56, [R84+UR44+0x400] ;  /* 0x0004002c5438183b */ /* 0x0004680008000200 */
[----:B------:R2:W1:Y:S02]  /*63e0*/  @P1 LDSM.16.M88.4 R52, [R78+0x400] ;  /* 0x000400004e34183b */ /* 0x0004640000000200 */
.L_x_98:
[----:B------:R-:W-:Y:S05]  /*63f0*/  BSYNC B1 ;  /* 0x0000000000017941 */ /* 0x000fea0003800000 */
.L_x_97:
[----:B-1----:R-:W-:Y:S04]  /*6400*/  SHF.R.U32.HI R5, RZ, 0x15, R25 ;  /* 0x00000015ff057819 */ /* 0x002fe80000011619 */
[----:B------:R-:W-:Y:S01]  /*6410*/  LOP3.LUT P1, RZ, R5, 0x3, R64, 0x48, !PT ;  /* 0x0000000305ff7812 */ /* 0x000fe20007824840 */
[----:B------:R-:W-:Y:S01]  /*6420*/  @!UPT UIADD3 URZ, UPT, UPT, URZ, URZ, URZ ;  /* 0x000000fffffff290 */ /* 0x000fe2000fffe0ff */
[----:B----4-:R-:W-:Y:S11]  /*6430*/  @P0 BRA `(.L_x_102) ;  /* 0x0000000000080947 */ /* 0x010ff60003800000 */
[----:B------:R-:W1:Y:S02]  /*6440*/  SYNCS.PHASECHK.TRANS64.TRYWAIT P0, [R80+URZ+0xb0], R3 ;  /* 0x0000b003500075a7 */ /* 0x000e6400080011ff */
[----:B-1----:R-:W-:Y:S05]  /*6450*/  @!P0 BRA `(.L_x_103) ;  /* 0x0000003000708947 */ /* 0x002fea0003800000 */
.L_x_102:
[----:B------:R-:W-:Y:S05]  /*6460*/  @!P1 BRA `(.L_x_104) ;  /* 0x0000000000409947 */ /* 0x000fea0003800000 */
[----:B------:R-:W4:Y:S01]  /*6470*/  LDCU.64 UR8, c[0x4][0x70] ;  /* 0x01000e00ff0877ac */ /* 0x000f220008000a00 */
[----:B-1----:R-:W-:Y:S01]  /*6480*/  MOV R3, 0x0 ;  /* 0x0000000000037802 */ /* 0x002fe20000000f00 */
[----:B------:R-:W-:Y:S02]  /*6490*/  HFMA2 R12, -RZ, RZ, 0, 5.9604644775390625e-08 ;  /* 0x00000001ff0c7431 */ /* 0x000fe400000001ff */
[----:B------:R-:W-:Y:S02]  /*64a0*/  IMAD.MOV.U32 R8, RZ, RZ, 0x192 ;  /* 0x00000192ff087424 */ /* 0x000fe400078e00ff */
[----:B------:R-:W-:Y:S01]  /*64b0*/  IMAD.MOV.U32 R13, RZ, RZ, RZ ;  /* 0x000000ffff0d7224 */ /* 0x000fe200078e00ff */
[----:B------:R-:W1:Y:S01]  /*64c0*/  LDCU.64 UR6, c[0x4][0x78] ;  /* 0x01000f00ff0677ac */ /* 0x000e620008000a00 */
[----:B--2---:R-:W2:Y:S01]  /*64d0*/  LDC.64 R2, c[0x4][R3] ;  /* 0x0100000003027b82 */ /* 0x004ea20000000a00 */
[----:B------:R-:W5:Y:S01]  /*64e0*/  LDCU.64 UR4, c[0x4][0x10] ;  /* 0x01000200ff0477ac */ /* 0x000f620008000a00 */
[----:B----4-:R-:W-:Y:S01]  /*64f0*/  MOV R5, UR9 ;  /* 0x0000000900057c02 */ /* 0x010fe20008000f00 */
[----:B------:R-:W-:Y:S01]  /*6500*/  IMAD.U32 R4, RZ, RZ, UR8 ;  /* 0x00000008ff047e24 */ /* 0x000fe2000f8e00ff */
[----:B-1----:R-:W-:Y:S01]  /*6510*/  MOV R7, UR7 ;  /* 0x0000000700077c02 */ /* 0x002fe20008000f00 */
[----:B------:R-:W-:Y:S01]  /*6520*/  IMAD.U32 R6, RZ, RZ, UR6 ;  /* 0x00000006ff067e24 */ /* 0x000fe2000f8e00ff */
[----:B-----5:R-:W-:Y:S01]  /*6530*/  MOV R11, UR5 ;  /* 0x00000005000b7c02 */ /* 0x020fe20008000f00 */
[----:B------:R-:W-:Y:S02]  /*6540*/  IMAD.U32 R10, RZ, RZ, UR4 ;  /* 0x00000004ff0a7e24 */ /* 0x000fe4000f8e00ff */
[----:B------:R-:W-:Y:S07]  /*6550*/  LEPC R20, `(.L_x_104) ;  /* 0x000000001014794e */ /* 0x000fee0000000000 */
[----:B--23--:R-:W-:Y:S05]  /*6560*/  CALL.ABS.NOINC R2 ;  /* 0x0000000002007343 */ /* 0x00cfea0003c00000 */
.L_x_104:
[----:B------:R-:W-:Y:S01]  /*6570*/  LOP3.LUT R20, R56, 0xffffe000, RZ, 0xc0, !PT ;  /* 0xffffe00038147812 */ /* 0x000fe200078ec0ff */
[----:B------:R-:W-:Y:S05]  /*6580*/  WARPSYNC.ALL ;  /* 0x0000000000007948 */ /* 0x000fea0003800000 */
[----:B------:R-:W-:Y:S01]  /*6590*/  R2UR UR4, R25 ;  /* 0x00000000190472ca */ /* 0x000fe200000e0000 */
[----:B------:R-:W-:Y:S01]  /*65a0*/  IMAD.SHL.U32 R88, R75, 0x4, RZ ;  /* 0x000000044b587824 */ /* 0x000fe200078e00ff */
[----:B------:R-:W-:Y:S01]  /*65b0*/  LOP3.LUT R21, R57, 0xffffe000, RZ, 0xc0, !PT ;  /* 0xffffe00039157812 */ /* 0x000fe200078ec0ff */
[----:B------:R-:W-:Y:S01]  /*65c0*/  BSSY.RECONVERGENT B0, `(.L_x_105) ;  /* 0x0000059000007945 */ /* 0x000fe20003800200 */
[----:B------:R-:W-:Y:S02]  /*65d0*/  LOP3.LUT R26, R59, 0xffffe000, RZ, 0xc0, !PT ;  /* 0xffffe0003b1a7812 */ /* 0x000fe400078ec0ff */
[----:B------:R-:W-:Y:S02]  /*65e0*/  LOP3.LUT R32, R53, 0xffffe000, RZ, 0xc0, !PT ;  /* 0xffffe00035207812 */ /* 0x000fe400078ec0ff */
[----:B------:R-:W-:Y:S02]  /*65f0*/  LOP3.LUT R33, R54, 0xffffe000, RZ, 0xc0, !PT ;  /* 0xffffe00036217812 */ /* 0x000fe400078ec0ff */
[----:B------:R-:W-:Y:S02]  /*6600*/  IADD3 R81, PT, PT, R81, R88, RZ ;  /* 0x0000005851517210 */ /* 0x000fe40007ffe0ff */
[----:B------:R-:W-:Y:S01]  /*6610*/  ISETP.NE.AND P0, PT, R76, RZ, PT ;  /* 0x000000ff4c00720c */ /* 0x000fe20003f05270 */
[----:B--2---:R-:W3:Y:S02]  /*6620*/  LDTM.16dp128bit.x8 R4, tmem[UR4] ;  /* 0x00000004000479ee */ /* 0x004ee40008180000 */
[----:B------:R-:W-:Y:S02]  /*6630*/  IMAD.IADD R82, R74, 0x1, R81 ;  /* 0x000000014a527824 */ /* 0x000fe400078e0251 */
[C---:B---3--:R-:W-:Y:S01]  /*6640*/  FMUL R0, R24.reuse, R4 ;  /* 0x0000000418007220 */ /* 0x048fe20000400000 */
[C---:B------:R-:W-:Y:S01]  /*6650*/  FMUL R2, R24.reuse, R5 ;  /* 0x0000000518027220 */ /* 0x040fe20000400000 */
[C---:B-1----:R-:W-:Y:S01]  /*6660*/  FMUL R3, R24.reuse, R6 ;  /* 0x0000000618037220 */ /* 0x042fe20000400000 */
[----:B------:R-:W-:Y:S01]  /*6670*/  FMUL R7, R24, R7 ;  /* 0x0000000718077220 */ /* 0x000fe20000400000 */
[C---:B------:R-:W-:Y:S01]  /*6680*/  FFMA R28, R27.reuse, R20, R0 ;  /* 0x000000141b1c7223 */ /* 0x040fe20000000000 */
[----:B------:R-:W-:Y:S01]  /*6690*/  LOP3.LUT R20, R58, 0xffffe000, RZ, 0xc0, !PT ;  /* 0xffffe0003a147812 */ /* 0x000fe200078ec0ff */
[C---:B------:R-:W-:Y:S01]  /*66a0*/  FFMA R29, R27.reuse, R21, R2 ;  /* 0x000000151b1d7223 */ /* 0x040fe20000000002 */
[----:B------:R-:W-:Y:S01]  /*66b0*/  LOP3.LUT R21, R52, 0xffffe000, RZ, 0xc0, !PT ;  /* 0xffffe00034157812 */ /* 0x000fe200078ec0ff */
[C---:B------:R-:W-:Y:S01]  /*66c0*/  FMUL R4, R24.reuse, R8 ;  /* 0x0000000818047220 */ /* 0x040fe20000400000 */
[----:B------:R-:W-:Y:S01]  /*66d0*/  F2FP.TF32.F32.PACK_B R28, R28 ;  /* 0x0000001cff1c723e */ /* 0x000fe200024050ff */
[----:B------:R-:W-:Y:S01]  /*66e0*/  FFMA R30, R27, R20, R3 ;  /* 0x000000141b1e7223 */ /* 0x000fe20000000003 */
[----:B------:R-:W-:Y:S01]  /*66f0*/  LOP3.LUT R20, R55, 0xffffe000, RZ, 0xc0, !PT ;  /* 0xffffe00037147812 */ /* 0x000fe200078ec0ff */
[C---:B------:R-:W-:Y:S01]  /*6700*/  FMUL R5, R24.reuse, R9 ;  /* 0x0000000918057220 */ /* 0x040fe20000400000 */
[----:B------:R-:W-:Y:S01]  /*6710*/  F2FP.TF32.F32.PACK_B R29, R29 ;  /* 0x0000001dff1d723e */ /* 0x000fe200024050ff */
[C---:B------:R-:W-:Y:S01]  /*6720*/  FMUL R6, R24.reuse, R10 ;  /* 0x0000000a18067220 */ /* 0x040fe20000400000 */
[----:B------:R-:W-:Y:S01]  /*6730*/  F2FP.TF32.F32.PACK_B R30, R30 ;  /* 0x0000001eff1e723e */ /* 0x000fe200024050ff */
[----:B------:R-:W-:Y:S01]  /*6740*/  FFMA R31, R27, R26, R7 ;  /* 0x0000001a1b1f7223 */ /* 0x000fe20000000007 */
[----:B------:R-:W-:Y:S01]  /*6750*/  LOP3.LUT R26, R49, 0xffffe000, RZ, 0xc0, !PT ;  /* 0xffffe000311a7812 */ /* 0x000fe200078ec0ff */
[----:B------:R-:W-:Y:S01]  /*6760*/  FMUL R11, R24, R11 ;  /* 0x0000000b180b7220 */ /* 0x000fe20000400000 */
[C---:B------:R-:W-:Y:S01]  /*6770*/  FFMA R4, R27.reuse, R21, R4 ;  /* 0x000000151b047223 */ /* 0x040fe20000000004 */
[----:B------:R-:W-:Y:S01]  /*6780*/  LOP3.LUT R21, R48, 0xffffe000, RZ, 0xc0, !PT ;  /* 0xffffe00030157812 */ /* 0x000fe200078ec0ff */
[C---:B------:R-:W-:Y:S01]  /*6790*/  FFMA R5, R27.reuse, R32, R5 ;  /* 0x000000201b057223 */ /* 0x040fe20000000005 */
[----:B------:R-:W-:Y:S01]  /*67a0*/  F2FP.TF32.F32.PACK_B R31, R31 ;  /* 0x0000001fff1f723e */ /* 0x000fe200024050ff */
        /* <DEDUP_REMOVED lines=8> */
[----:B------:R1:W-:Y:S01]  /*6830*/  STSM.16.M88.4 [R79+0x400], R28 ;  /* 0x0004001c4f007844 */ /* 0x0003e20000000200 */
[----:B------:R-:W-:Y:S01]  /*6840*/  F2FP.TF32.F32.PACK_B R6, R6 ;  /* 0x00000006ff06723e */ /* 0x000fe200024050ff */
[C---:B------:R-:W-:Y:S01]  /*6850*/  FMUL R10, R24.reuse, R14 ;  /* 0x0000000e180a7220 */ /* 0x040fe20000400000 */
[----:B------:R-:W-:Y:S01]  /*6860*/  F2FP.TF32.F32.PACK_B R7, R7 ;  /* 0x00000007ff07723e */ /* 0x000fe200024050ff */
[----:B------:R-:W-:Y:S01]  /*6870*/  FMUL R15, R24, R15 ;  /* 0x0000000f180f7220 */ /* 0x000fe20000400000 */
[C---:B------:R-:W-:Y:S01]  /*6880*/  FFMA R8, R27.reuse, R21, R8 ;  /* 0x000000151b087223 */ /* 0x040fe20000000008 */
[C---:B------:R-:W-:Y:S01]  /*6890*/  FFMA R9, R27.reuse, R26, R9 ;  /* 0x0000001a1b097223 */ /* 0x040fe20000000009 */
[C---:B------:R-:W-:Y:S01]  /*68a0*/  FFMA R10, R27.reuse, R33, R10 ;  /* 0x000000211b0a7223 */ /* 0x040fe2000000000a */
[----:B------:R1:W-:Y:S01]  /*68b0*/  STSM.16.M88.4 [R78+0x400], R4 ;  /* 0x000400044e007844 */ /* 0x0003e20000000200 */
[----:B------:R-:W-:Y:S01]  /*68c0*/  LOP3.LUT R21, R44, 0xffffe000, RZ, 0xc0, !PT ;  /* 0xffffe0002c157812 */ /* 0x000fe200078ec0ff */
[----:B------:R-:W-:Y:S01]  /*68d0*/  FFMA R11, R27, R20, R15 ;  /* 0x000000141b0b7223 */ /* 0x000fe2000000000f */
[----:B------:R-:W-:Y:S01]  /*68e0*/  LOP3.LUT R20, R45, 0xffffe000, RZ, 0xc0, !PT ;  /* 0xffffe0002d147812 */ /* 0x000fe200078ec0ff */
[C---:B------:R-:W-:Y:S01]  /*68f0*/  FMUL R12, R24.reuse, R16 ;  /* 0x00000010180c7220 */ /* 0x040fe20000400000 */
[----:B------:R-:W-:Y:S01]  /*6900*/  FMUL R13, R24, R17 ;  /* 0x00000011180d7220 */ /* 0x000fe20000400000 */
[----:B------:R-:W-:Y:S01]  /*6910*/  LOP3.LUT R33, R46, 0xffffe000, RZ, 0xc0, !PT ;  /* 0xffffe0002e217812 */ /* 0x000fe200078ec0ff */
[C---:B------:R-:W-:Y:S01]  /*6920*/  FMUL R14, R24.reuse, R18 ;  /* 0x00000012180e7220 */ /* 0x040fe20000400000 */
[----:B------:R-:W-:Y:S01]  /*6930*/  LOP3.LUT R26, R47, 0xffffe000, RZ, 0xc0, !PT ;  /* 0xffffe0002f1a7812 */ /* 0x000fe200078ec0ff */
[----:B------:R-:W-:Y:S01]  /*6940*/  FMUL R19, R24, R19 ;  /* 0x0000001318137220 */ /* 0x000fe20000400000 */
[C---:B------:R-:W-:Y:S01]  /*6950*/  FFMA R12, R27.reuse, R21, R12 ;  /* 0x000000151b0c7223 */ /* 0x040fe2000000000c */
[C---:B------:R-:W-:Y:S01]  /*6960*/  FFMA R13, R27.reuse, R20, R13 ;  /* 0x000000141b0d7223 */ /* 0x040fe2000000000d */
[C---:B------:R-:W-:Y:S01]  /*6970*/  FFMA R14, R27.reuse, R33, R14 ;  /* 0x000000211b0e7223 */ /* 0x040fe2000000000e */
[----:B------:R-:W-:Y:S01]  /*6980*/  FFMA R15, R27, R26, R19 ;  /* 0x0000001a1b0f7223 */ /* 0x000fe20000000013 */
[----:B------:R-:W-:Y:S02]  /*6990*/  F2FP.TF32.F32.PACK_B R8, R8 ;  /* 0x00000008ff08723e */ /* 0x000fe400024050ff */
[----:B------:R-:W-:Y:S02]  /*69a0*/  F2FP.TF32.F32.PACK_B R9, R9 ;  /* 0x00000009ff09723e */ /* 0x000fe400024050ff */
[----:B------:R-:W-:Y:S02]  /*69b0*/  F2FP.TF32.F32.PACK_B R10, R10 ;  /* 0x0000000aff0a723e */ /* 0x000fe400024050ff */
[----:B------:R-:W-:Y:S02]  /*69c0*/  F2FP.TF32.F32.PACK_B R11, R11 ;  /* 0x0000000bff0b723e */ /* 0x000fe400024050ff */
[----:B------:R-:W-:Y:S02]  /*69d0*/  F2FP.TF32.F32.PACK_B R12, R12 ;  /* 0x0000000cff0c723e */ /* 0x000fe400024050ff */
[----:B------:R-:W-:Y:S01]  /*69e0*/  F2FP.TF32.F32.PACK_B R13, R13 ;  /* 0x0000000dff0d723e */ /* 0x000fe200024050ff */
[----:B------:R1:W-:Y:S01]  /*69f0*/  STSM.16.M88.4 [R81], R8 ;  /* 0x0000000851007844 */ /* 0x0003e20000000200 */
[----:B------:R-:W-:Y:S02]  /*6a00*/  F2FP.TF32.F32.PACK_B R14, R14 ;  /* 0x0000000eff0e723e */ /* 0x000fe400024050ff */
[----:B------:R-:W-:Y:S05]  /*6a10*/  F2FP.TF32.F32.PACK_B R15, R15 ;  /* 0x0000000fff0f723e */ /* 0x000fea00024050ff */
[----:B------:R1:W-:Y:S01]  /*6a20*/  STSM.16.M88.4 [R82], R12 ;  /* 0x0000000c52007844 */ /* 0x0003e20000000200 */
[----:B------:R-:W-:Y:S01]  /*6a30*/  @!PT LDS RZ, [RZ] ;  /* 0x00000000fffff984 */ /* 0x000fe20000000800 */
[----:B------:R-:W-:Y:S01]  /*6a40*/  @!PT LDS RZ, [RZ] ;  /* 0x00000000fffff984 */ /* 0x000fe20000000800 */
[----:B------:R-:W-:Y:S01]  /*6a50*/  @!PT LDS RZ, [RZ] ;  /* 0x00000000fffff984 */ /* 0x000fe20000000800 */
[----:B------:R-:W-:Y:S01]  /*6a60*/  @!PT LDS RZ, [RZ] ;  /* 0x00000000fffff984 */ /* 0x000fe20000000800 */
[----:B------:R2:W-:Y:S07]  /*6a70*/  MEMBAR.ALL.CTA ;  /* 0x0000000000007992 */ /* 0x0005ee0000008000 */
[----:B--2---:R-:W2:Y:S02]  /*6a80*/  FENCE.VIEW.ASYNC.S ;  /* 0x00000000000073c6 */ /* 0x004ea40000000000 */
[----:B--2---:R-:W-:Y:S06]  /*6a90*/  BAR.SYNC.DEFER_BLOCKING 0x1, 0x80 ;  /* 0x0042000000007b1d */ /* 0x004fec0000010000 */
[----:B------:R-:W-:Y:S05]  /*6aa0*/  @P0 BRA `(.L_x_106) ;  /* 0x0000000000280947 */ /* 0x000fea0003800000 */
[----:B------:R-:W2:Y:S01]  /*6ab0*/  LDCU.64 UR6, c[0x0][0x348] ;  /* 0x00006900ff0677ac */ /* 0x000ea20008000a00 */
[----:B------:R-:W-:Y:S01]  /*6ac0*/  UIADD3 UR4, UPT, UPT, UR44, 0x400, URZ ;  /* 0x000004002c047890 */ /* 0x000fe2000fffe0ff */
[----:B------:R-:W-:Y:S05]  /*6ad0*/  UMOV UR51, UR36 ;  /* 0x0000002400337c82 */ /* 0x000fea0008000000 */
[----:B------:R-:W-:Y:S04]  /*6ae0*/  MOV R68, UR4 ;  /* 0x0000000400447c02 */ /* 0x000fe80008000f00 */
[----:B------:R-:W-:Y:S01]  /*6af0*/  R2UR UR48, R68 ;  /* 0x00000000443072ca */ /* 0x000fe200000e0000 */
[----:B--2---:R-:W-:Y:S04]  /*6b00*/  UIADD3 UR4, UP0, UPT, UR6, 0x680, URZ ;  /* 0x0000068006047890 */ /* 0x004fe8000ff1e0ff */
[----:B------:R-:W-:Y:S09]  /*6b10*/  UIADD3.X UR5, UPT, UPT, URZ, UR7, URZ, UP0, !UPT ;  /* 0x00000007ff057290 */ /* 0x000ff200087fe4ff */
[----:B------:R2:W-:Y:S01]  /*6b20*/  UTMASTG.3D [UR48], [UR4] ;  /* 0x00000030040073b5 */ /* 0x0005e20008010000 */
[----:B------:R0:W-:Y:S01]  /*6b30*/  UTMACMDFLUSH ;  /* 0x00000000000079b7 */ /* 0x0001e20000000000 */
[----:B--2---:R-:W-:Y:S04]  /*6b40*/  DEPBAR.LE SB0, 0x1 ;  /* 0x000080400000791a */ /* 0x004fe80000000000 */
.L_x_106:
[----:B------:R-:W-:Y:S05]  /*6b50*/  BSYNC.RECONVERGENT B0 ;  /* 0x0000000000007941 */ /* 0x000fea0003800200 */
.L_x_105:
[----:B------:R-:W-:Y:S01]  /*6b60*/  BAR.SYNC.DEFER_BLOCKING 0x1, 0x80 ;  /* 0x0042000000007b1d */ /* 0x000fe20000010000 */
[----:B------:R-:W-:Y:S01]  /*6b70*/  ISETP.NE.AND P1, PT, R77, RZ, PT ;  /* 0x000000ff4d00720c */ /* 0x000fe20003f25270 */
[----:B------:R-:W-:Y:S01]  /*6b80*/  UISETP.NE.AND UP0, UPT, UR47, URZ, UPT ;  /* 0x000000ff2f00728c */ /* 0x000fe2000bf05270 */
[----:B------:R-:W-:Y:S11]  /*6b90*/  LEA R3, R83, UR44, 0x3 ;  /* 0x0000002c53037c11 */ /* 0x000ff6000f8e18ff */
[----:B-1----:R-:W-:Y:S01]  /*6ba0*/  @P1 SHF.L.U32 R4, R73, 0x1f, RZ ;  /* 0x0000001f49041819 */ /* 0x002fe200000006ff */
[----:B------:R-:W-:Y:S06]  /*6bb0*/  BRA.U !UP0, `(.L_x_107) ;  /* 0x0000000108247547 */ /* 0x000fec000b800000 */
[----:B------:R-:W1:Y:S01]  /*6bc0*/  S2R R0, SR_CgaCtaId ;  /* 0x0000000000007919 */ /* 0x000e620000008800 */
[----:B------:R-:W-:Y:S01]  /*6bd0*/  IMAD.U32 R2, RZ, RZ, UR46 ;  /* 0x0000002eff027e24 */ /* 0x000fe2000f8e00ff */
[----:B------:R-:W-:Y:S04]  /*6be0*/  UIADD3 UR4, UPT, UPT, UR46, 0x1, URZ ;  /* 0x000000012e047890 */ /* 0x000fe8000fffe0ff */
[----:B------:R-:W-:Y:S01]  /*6bf0*/  @P1 LEA R2, R2, UR44, 0x3 ;  /* 0x0000002c02021c11 */ /* 0x000fe2000f8e18ff */
[----:B------:R-:W-:Y:S04]  /*6c00*/  UISETP.NE.AND UP0, UPT, UR4, 0x4, UPT ;  /* 0x000000040400788c */ /* 0x000fe8000bf05270 */
[----:B------:R-:W-:Y:S01]  /*6c10*/  @P1 VIADD R5, R2, 0x60 ;  /* 0x0000006002051836 */ /* 0x000fe20000000000 */
[----:B------:R-:W-:Y:S04]  /*6c20*/  USEL UR46, UR4, URZ, UP0 ;  /* 0x000000ff042e7287 */ /* 0x000fe80008000000 */
[----:B-1----:R-:W-:Y:S04]  /*6c30*/  @P1 PRMT R0, R0, 0x654, R5 ;  /* 0x0000065400001816 */ /* 0x002fe80000000005 */
[----:B------:R1:W-:Y:S04]  /*6c40*/  @P1 SYNCS.ARRIVE.TRANS64.RED.A1T0 RZ, [R0+URZ], RZ ;  /* 0x000000ff00ff19a7 */ /* 0x0003e800081004ff */
.L_x_107:
[----:B------:R-:W2:Y:S01]  /*6c50*/  @P1 SYNCS.PHASECHK.TRANS64.TRYWAIT P0, [R3+URZ+0x40], R4 ;  /* 0x00004004030015a7 */ /* 0x000ea200080011ff */
[----:B------:R-:W-:Y:S01]  /*6c60*/  BSSY B1, `(.L_x_108) ;  /* 0x0000017000017945 */ /* 0x000fe20003800000 */
[----:B--2---:R-:W-:Y:S03]  /*6c70*/  @P1 SEL R85, RZ, 0x1, !P0 ;  /* 0x00000001ff551807 */ /* 0x004fe60004000000 */
[----:B------:R-:W-:Y:S05]  /*6c80*/  @!P1 BRA `(.L_x_109) ;  /* 0x0000000000509947 */ /* 0x000fea0003800000 */
[----:B------:R-:W-:Y:S01]  /*6c90*/  ISETP.NE.AND P1, PT, R86, RZ, PT ;  /* 0x000000ff5600720c */ /* 0x000fe20003f25270 */
[----:B------:R-:W-:Y:S01]  /*6ca0*/  BSSY B0, `(.L_x_110) ;  /* 0x000000a000007945 */ /* 0x000fe20003800000 */
[----:B------:R-:W-:Y:S11]  /*6cb0*/  ISETP.NE.AND P0, PT, R85, RZ, PT ;  /* 0x000000ff5500720c */ /* 0x000ff60003f05270 */
[----:B------:R-:W-:Y:S04]  /*6cc0*/  @P1 IMAD R4, R83, 0x2000, R84 ;  /* 0x0000200053041824 */ /* 0x000fe800078e0254 */
[----:B------:R-:W-:Y:S04]  /*6cd0*/  @P1 VIADD R7, R4, UR44 ;  /* 0x0000002c04071c36 */ /* 0x000fe80008000000 */
[----:B------:R-:W-:Y:S01]  /*6ce0*/  @P1 IMAD.IADD R2, R74, 0x1, R7 ;  /* 0x000000014a021824 */ /* 0x000fe200078e0207 */
[----:B------:R-:W-:Y:S01]  /*6cf0*/  @P1 IADD3 R5, PT, PT, R88, R7, RZ ;  /* 0x0000000758051210 */ /* 0x000fe20007ffe0ff */
[----:B------:R-:W-:Y:S06]  /*6d00*/  @P0 BRA `(.L_x_111) ;  /* 0x00000000000c0947 */ /* 0x000fec0003800000 */
[----:B-1----:R-:W-:Y:S04]  /*6d10*/  SHF.L.U32 R0, R73, 0x1f, RZ ;  /* 0x0000001f49007819 */ /* 0x002fe800000006ff */
[----:B------:R-:W1:Y:S02]  /*6d20*/  SYNCS.PHASECHK.TRANS64.TRYWAIT P0, [R3+URZ+0x40], R0 ;  /* 0x00004000030075a7 */ /* 0x000e6400080011ff */
[----:B-1----:R-:W-:Y:S05]  /*6d30*/  @!P0 BRA `(.L_x_112) ;  /* 0x00000028004c8947 */ /* 0x002fea0003800000 */
.L_x_111:
[----:B------:R-:W-:Y:S05]  /*6d40*/  BSYNC B0 ;  /* 0x0000000000007941 */ /* 0x000fea0003800000 */
.L_x_110:
[----:B------:R-:W-:Y:S02]  /*6d50*/  ISETP.NE.AND P0, PT, R86, RZ, PT ;  /* 0x000000ff5600720c */ /* 0x000fe40003f05270 */
[----:B------:R-:W-:Y:S11]  /*6d60*/  IADD3 R83, PT, PT, R83, 0x1, RZ ;  /* 0x0000000153537810 */ /* 0x000ff60007ffe0ff */
[----:B-1----:R-:W-:Y:S01]  /*6d70*/  @P0 IMAD.IADD R0, R74, 0x1, R5 ;  /* 0x000000014a000824 */ /* 0x002fe200078e0205 */
[----:B------:R-:W-:Y:S05]  /*6d80*/  @P0 WARPSYNC.ALL ;  /* 0x0000000000000948 */ /* 0x000fea0003800000 */
[----:B------:R2:W3:Y:S04]  /*6d90*/  @P0 LDSM.16.M88.4 R56, [R4+UR44+0x400] ;  /* 0x0004002c0438083b */ /* 0x0004e80008000200 */
[----:B------:R2:W4:Y:S04]  /*6da0*/  @P0 LDSM.16.M88.4 R52, [R2+0x400] ;  /* 0x000400000234083b */ /* 0x0005280000000200 */
[----:B------:R2:W1:Y:S04]  /*6db0*/  @P0 LDSM.16.M88.4 R48, [R5+0x400] ;  /* 0x000400000530083b */ /* 0x0004680000000200 */
[----:B------:R2:W1:Y:S02]  /*6dc0*/  @P0 LDSM.16.M88.4 R44, [R0+0x400] ;  /* 0x00040000002c083b */ /* 0x0004640000000200 */
.L_x_109:
[----:B------:R-:W-:Y:S05]  /*6dd0*/  BSYNC B1 ;  /* 0x0000000000017941 */ /* 0x000fea0003800000 */
.L_x_108:
[----:B------:R-:W-:Y:S05]  /*6de0*/  VIADD R3, R25, 0x20 ;  /* 0x0000002019037836 */ /* 0x000fea0000000000 */
[----:B------:R-:W-:Y:S04]  /*6df0*/  SHF.R.U32.HI R3, RZ, 0x15, R3 ;  /* 0x00000015ff037819 */ /* 0x000fe80000011603 */
[----:B------:R-:W-:Y:S11]  /*6e00*/  LOP3.LUT P0, RZ, R3, 0x3, R64, 0x48, !PT ;  /* 0x0000000303ff7812 */ /* 0x000ff60007804840 */
[----:B------:R-:W-:Y:S02]  /*6e10*/  @!UPT UIADD3 URZ, UPT, UPT, URZ, URZ, URZ ;  /* 0x000000fffffff290 */ /* 0x000fe4000fffe0ff */
[----:B------:R-:W-:Y:S05]  /*6e20*/  @!P0 BRA `(.L_x_113) ;  /* 0x0000000000408947 */ /* 0x000fea0003800000 */
[----:B------:R-:W5:Y:S01]  /*6e30*/  LDCU.64 UR8, c[0x4][0x70] ;  /* 0x01000e00ff0877ac */ /* 0x000f620008000a00 */
[----:B------:R-:W-:Y:S01]  /*6e40*/  MOV R3, 0x0 ;  /* 0x0000000000037802 */ /* 0x000fe20000000f00 */
[----:B------:R-:W-:Y:S02]  /*6e50*/  HFMA2 R12, -RZ, RZ, 0, 5.9604644775390625e-08 ;  /* 0x00000001ff0c7431 */ /* 0x000fe400000001ff */
[----:B------:R-:W-:Y:S02]  /*6e60*/  IMAD.MOV.U32 R8, RZ, RZ, 0x192 ;  /* 0x00000192ff087424 */ /* 0x000fe400078e00ff */
[----:B------:R-:W-:Y:S01]  /*6e70*/  IMAD.MOV.U32 R13, RZ, RZ, RZ ;  /* 0x000000ffff0d7224 */ /* 0x000fe200078e00ff */
[----:B------:R-:W3:Y:S01]  /*6e80*/  LDCU.64 UR6, c[0x4][0x78] ;  /* 0x01000f00ff0677ac */ /* 0x000ee20008000a00 */
[----:B--2---:R-:W2:Y:S01]  /*6e90*/  LDC.64 R2, c[0x4][R3] ;  /* 0x0100000003027b82 */ /* 0x004ea20000000a00 */
[----:B------:R-:W4:Y:S01]  /*6ea0*/  LDCU.64 UR4, c[0x4][0x10] ;  /* 0x01000200ff0477ac */ /* 0x000f220008000a00 */
[----:B-----5:R-:W-:Y:S01]  /*6eb0*/  MOV R5, UR9 ;  /* 0x0000000900057c02 */ /* 0x020fe20008000f00 */
[----:B------:R-:W-:Y:S01]  /*6ec0*/  IMAD.U32 R4, RZ, RZ, UR8 ;  /* 0x00000008ff047e24 */ /* 0x000fe2000f8e00ff */
[----:B---3--:R-:W-:Y:S01]  /*6ed0*/  MOV R7, UR7 ;  /* 0x0000000700077c02 */ /* 0x008fe20008000f00 */
[----:B------:R-:W-:Y:S01]  /*6ee0*/  IMAD.U32 R6, RZ, RZ, UR6 ;  /* 0x00000006ff067e24 */ /* 0x000fe2000f8e00ff */
[----:B----4-:R-:W-:Y:S01]  /*6ef0*/  MOV R11, UR5 ;  /* 0x00000005000b7c02 */ /* 0x010fe20008000f00 */
[----:B------:R-:W-:Y:S02]  /*6f00*/  IMAD.U32 R10, RZ, RZ, UR4 ;  /* 0x00000004ff0a7e24 */ /* 0x000fe4000f8e00ff */
[----:B------:R-:W-:Y:S07]  /*6f10*/  LEPC R20, `(.L_x_113) ;  /* 0x000000001014794e */ /* 0x000fee0000000000 */
[----:B-12---:R-:W-:Y:S05]  /*6f20*/  CALL.ABS.NOINC R2 ;  /* 0x0000000002007343 */ /* 0x006fea0003c00000 */
.L_x_113:
[----:B---3--:R-:W-:Y:S01]  /*6f30*/  LOP3.LUT R20, R56, 0xffffe000, RZ, 0xc0, !PT ;  /* 0xffffe00038147812 */ /* 0x008fe200078ec0ff */
[----:B------:R-:W-:Y:S05]  /*6f40*/  WARPSYNC.ALL ;  /* 0x0000000000007948 */ /* 0x000fea0003800000 */
[----:B------:R-:W-:Y:S01]  /*6f50*/  R2UR UR4, R25 ;  /* 0x00000000190472ca */ /* 0x000fe200000e0000 */
[----:B------:R-:W3:Y:S01]  /*6f60*/  S2R R87, SR_CgaCtaId ;  /* 0x0000000000577919 */ /* 0x000ee20000008800 */
[----:B------:R-:W-:Y:S01]  /*6f70*/  LOP3.LUT R21, R57, 0xffffe000, RZ, 0xc0, !PT ;  /* 0xffffe00039157812 */ /* 0x000fe200078ec0ff */
[----:B------:R-:W-:Y:S01]  /*6f80*/  IMAD.U32 R40, RZ, RZ, UR46 ;  /* 0x0000002eff287e24 */ /* 0x000fe2000f8e00ff */
[----:B------:R-:W-:Y:S01]  /*6f90*/  LOP3.LUT R41, R58, 0xffffe000, RZ, 0xc0, !PT ;  /* 0xffffe0003a297812 */ /* 0x000fe200078ec0ff */
[----:B------:R-:W-:Y:S01]  /*6fa0*/  BSSY.RECONVERGENT B0, `(.L_x_114) ;  /* 0x000005c000007945 */ /* 0x000fe20003800200 */
[----:B-1----:R-:W-:Y:S02]  /*6fb0*/  LOP3.LUT R26, R48, 0xffffe000, RZ, 0xc0, !PT ;  /* 0xffffe000301a7812 */ /* 0x002fe400078ec0ff */
[----:B------:R-:W-:Y:S02]  /*6fc0*/  ISETP.NE.AND P6, PT, R77, RZ, PT ;  /* 0x000000ff4d00720c */ /* 0x000fe40003fc5270 */
[----:B------:R-:W-:Y:S02]  /*6fd0*/  ISETP.NE.AND P0, PT, R76, RZ, PT ;  /* 0x000000ff4c00720c */ /* 0x000fe40003f05270 */
[----:B------:R-:W-:Y:S01]  /*6fe0*/  LEA R89, R83, UR44, 0x3 ;  /* 0x0000002c53597c11 */ /* 0x000fe2000f8e18ff */
[----:B--2---:R-:W1:Y:S08]  /*6ff0*/  LDTM.16dp128bit.x8 R4, tmem[UR4+0x20] ;  /* 0x00002004000479ee */ /* 0x004e700008180000 */
[----:B------:R-:W-:Y:S02]  /*7000*/  @P6 LEA R40, R40, UR44, 0x3 ;  /* 0x0000002c28286c11 */ /* 0x000fe4000f8e18ff */
[----:B------:R-:W-:Y:S03]  /*7010*/  @P6 SHF.L.U32 R90, R73, 0x1f, RZ ;  /* 0x0000001f495a6819 */ /* 0x000fe600000006ff */
[----:B------:R-:W-:Y:S05]  /*7020*/  @P6 VIADD R40, R40, 0x60 ;  /* 0x0000006028286836 */ /* 0x000fea0000000000 */
[----:B---3--:R-:W-:Y:S01]  /*7030*/  @P6 PRMT R40, R87, 0x654, R40 ;  /* 0x0000065457286816 */ /* 0x008fe20000000028 */
[C---:B-1----:R-:W-:Y:S01]  /*7040*/  FMUL R0, R24.reuse, R4 ;  /* 0x0000000418007220 */ /* 0x042fe20000400000 */
[C---:B------:R-:W-:Y:S01]  /*7050*/  FMUL R2, R24.reuse, R5 ;  /* 0x0000000518027220 */ /* 0x040fe20000400000 */
[C---:B------:R-:W-:Y:S01]  /*7060*/  FMUL R3, R24.reuse, R10 ;  /* 0x0000000a18037220 */ /* 0x040fe20000400000 */
[----:B------:R-:W-:Y:S01]  /*7070*/  FMUL R4, R24, R11 ;  /* 0x0000000b18047220 */ /* 0x000fe20000400000 */
[C---:B------:R-:W-:Y:S01]  /*7080*/  FFMA R28, R27.reuse, R20, R0 ;  /* 0x000000141b1c7223 */ /* 0x040fe20000000000 */
[----:B----4-:R-:W-:Y:S01]  /*7090*/  LOP3.LUT R20, R52, 0xffffe000, RZ, 0xc0, !PT ;  /* 0xffffe00034147812 */ /* 0x010fe200078ec0ff */
        /* <DEDUP_REMOVED lines=8> */
[----:B------:R-:W-:Y:S01]  /*7120*/  FFMA R31, R27, R21, R2 ;  /* 0x000000151b1f7223 */ /* 0x000fe20000000002 */
[----:B------:R-:W-:Y:S01]  /*7130*/  LOP3.LUT R21, R53, 0xffffe000, RZ, 0xc0, !PT ;  /* 0xffffe00035157812 */ /* 0x000fe200078ec0ff */
[C---:B------:R-:W-:Y:S01]  /*7140*/  FMUL R0, R24.reuse, R8 ;  /* 0x0000000818007220 */ /* 0x040fe20000400000 */
[----:B------:R-:W-:Y:S01]  /*7150*/  F2FP.TF32.F32.PACK_B R30, R30 ;  /* 0x0000001eff1e723e */ /* 0x000fe200024050ff */
[----:B------:R-:W-:Y:S01]  /*7160*/  FMUL R2, R24, R9 ;  /* 0x0000000918027220 */ /* 0x000fe20000400000 */
[----:B------:R-:W-:Y:S01]  /*7170*/  F2FP.TF32.F32.PACK_B R31, R31 ;  /* 0x0000001fff1f723e */ /* 0x000fe200024050ff */
[C---:B------:R-:W-:Y:S01]  /*7180*/  FFMA R32, R27.reuse, R20, R0 ;  /* 0x000000141b207223 */ /* 0x040fe20000000000 */
[----:B------:R-:W-:Y:S01]  /*7190*/  LOP3.LUT R20, R54, 0xffffe000, RZ, 0xc0, !PT ;  /* 0xffffe00036147812 */ /* 0x000fe200078ec0ff */
[----:B------:R-:W-:Y:S01]  /*71a0*/  FFMA R33, R27, R21, R2 ;  /* 0x000000151b217223 */ /* 0x000fe20000000002 */
[----:B------:R-:W-:Y:S01]  /*71b0*/  LOP3.LUT R21, R49, 0xffffe000, RZ, 0xc0, !PT ;  /* 0xffffe00031157812 */ /* 0x000fe200078ec0ff */
[----:B------:R1:W-:Y:S01]  /*71c0*/  STSM.16.M88.4 [R79+0x2400], R28 ;  /* 0x0024001c4f007844 */ /* 0x0003e20000000200 */
[----:B------:R-:W-:Y:S01]  /*71d0*/  F2FP.TF32.F32.PACK_B R32, R32 ;  /* 0x00000020ff20723e */ /* 0x000fe200024050ff */
[C---:B------:R-:W-:Y:S01]  /*71e0*/  FFMA R34, R27.reuse, R20, R3 ;  /* 0x000000141b227223 */ /* 0x040fe20000000003 */
[----:B------:R-:W-:Y:S01]  /*71f0*/  LOP3.LUT R20, R50, 0xffffe000, RZ, 0xc0, !PT ;  /* 0xffffe00032147812 */ /* 0x000fe200078ec0ff */
[C---:B------:R-:W-:Y:S01]  /*7200*/  FMUL R5, R24.reuse, R12 ;  /* 0x0000000c18057220 */ /* 0x040fe20000400000 */
[----:B------:R-:W-:Y:S01]  /*7210*/  F2FP.TF32.F32.PACK_B R33, R33 ;  /* 0x00000021ff21723e */ /* 0x000fe200024050ff */
[C---:B------:R-:W-:Y:S01]  /*7220*/  FMUL R6, R24.reuse, R13 ;  /* 0x0000000d18067220 */ /* 0x040fe20000400000 */
[----:B------:R-:W-:Y:S01]  /*7230*/  F2FP.TF32.F32.PACK_B R34, R34 ;  /* 0x00000022ff22723e */ /* 0x000fe200024050ff */
[----:B------:R-:W-:Y:S01]  /*7240*/  FMUL R7, R24, R14 ;  /* 0x0000000e18077220 */ /* 0x000fe20000400000 */
[----:B------:R-:W-:Y:S01]  /*7250*/  FFMA R35, R27, R41, R4 ;  /* 0x000000291b237223 */ /* 0x000fe20000000004 */
[----:B------:R-:W-:Y:S01]  /*7260*/  LOP3.LUT R41, R51, 0xffffe000, RZ, 0xc0, !PT ;  /* 0xffffe00033297812 */ /* 0x000fe200078ec0ff */
[C---:B------:R-:W-:Y:S01]  /*7270*/  FFMA R36, R27.reuse, R26, R5 ;  /* 0x0000001a1b247223 */ /* 0x040fe20000000005 */
[----:B------:R-:W-:Y:S01]  /*7280*/  LOP3.LUT R26, R46, 0xffffe000, RZ, 0xc0, !PT ;  /* 0xffffe0002e1a7812 */ /* 0x000fe200078ec0ff */
[C---:B------:R-:W-:Y:S01]  /*7290*/  FFMA R37, R27.reuse, R21, R6 ;  /* 0x000000151b257223 */ /* 0x040fe20000000006 */
[----:B------:R-:W-:Y:S01]  /*72a0*/  FMUL R8, R24, R15 ;  /* 0x0000000f18087220 */ /* 0x000fe20000400000 */
[----:B------:R-:W-:Y:S01]  /*72b0*/  FFMA R38, R27, R20, R7 ;  /* 0x000000141b267223 */ /* 0x000fe20000000007 */
[----:B------:R-:W-:Y:S01]  /*72c0*/  LOP3.LUT R20, R44, 0xffffe000, RZ, 0xc0, !PT ;  /* 0xffffe0002c147812 */ /* 0x000fe200078ec0ff */
[C---:B------:R-:W-:Y:S01]  /*72d0*/  FMUL R9, R24.reuse, R16 ;  /* 0x0000001018097220 */ /* 0x040fe20000400000 */
[----:B------:R-:W-:Y:S01]  /*72e0*/  LOP3.LUT R21, R45, 0xffffe000, RZ, 0xc0, !PT ;  /* 0xffffe0002d157812 */ /* 0x000fe200078ec0ff */
[----:B------:R-:W-:Y:S01]  /*72f0*/  FFMA R39, R27, R41, R8 ;  /* 0x000000291b277223 */ /* 0x000fe20000000008 */
[C---:B------:R-:W-:Y:S01]  /*7300*/  FMUL R10, R24.reuse, R17 ;  /* 0x00000011180a7220 */ /* 0x040fe20000400000 */
[C---:B------:R-:W-:Y:S01]  /*7310*/  FMUL R11, R24.reuse, R18 ;  /* 0x00000012180b7220 */ /* 0x040fe20000400000 */
[----:B------:R-:W-:Y:S01]  /*7320*/  LOP3.LUT R41, R47, 0xffffe000, RZ, 0xc0, !PT ;  /* 0xffffe0002f297812 */ /* 0x000fe200078ec0ff */
[----:B------:R-:W-:Y:S01]  /*7330*/  FMUL R12, R24, R19 ;  /* 0x00000013180c7220 */ /* 0x000fe20000400000 */
[----:B------:R-:W-:Y:S02]  /*7340*/  F2FP.TF32.F32.PACK_B R35, R35 ;  /* 0x00000023ff23723e */ /* 0x000fe400024050ff */
[----:B------:R-:W-:Y:S02]  /*7350*/  F2FP.TF32.F32.PACK_B R36, R36 ;  /* 0x00000024ff24723e */ /* 0x000fe400024050ff */
[----:B------:R-:W-:Y:S01]  /*7360*/  F2FP.TF32.F32.PACK_B R37, R37 ;  /* 0x00000025ff25723e */ /* 0x000fe200024050ff */
[----:B------:R2:W-:Y:S01]  /*7370*/  STSM.16.M88.4 [R78+0x2400], R32 ;  /* 0x002400204e007844 */ /* 0x0005e20000000200 */
[----:B------:R-:W-:Y:S01]  /*7380*/  F2FP.TF32.F32.PACK_B R38, R38 ;  /* 0x00000026ff26723e */ /* 0x000fe200024050ff */
[C---:B-1----:R-:W-:Y:S01]  /*7390*/  FFMA R28, R27.reuse, R20, R9 ;  /* 0x000000141b1c7223 */ /* 0x042fe20000000009 */
[C---:B------:R-:W-:Y:S01]  /*73a0*/  FFMA R29, R27.reuse, R21, R10 ;  /* 0x000000151b1d7223 */ /* 0x040fe2000000000a */
[C---:B------:R-:W-:Y:S01]  /*73b0*/  FFMA R30, R27.reuse, R26, R11 ;  /* 0x0000001a1b1e7223 */ /* 0x040fe2000000000b */
[----:B------:R-:W-:Y:S01]  /*73c0*/  FFMA R31, R27, R41, R12 ;  /* 0x000000291b1f7223 */ /* 0x000fe2000000000c */
[----:B------:R-:W-:Y:S02]  /*73d0*/  F2FP.TF32.F32.PACK_B R39, R39 ;  /* 0x00000027ff27723e */ /* 0x000fe400024050ff */
[----:B------:R-:W-:Y:S02]  /*73e0*/  F2FP.TF32.F32.PACK_B R28, R28 ;  /* 0x0000001cff1c723e */ /* 0x000fe400024050ff */
[----:B------:R-:W-:Y:S01]  /*73f0*/  F2FP.TF32.F32.PACK_B R29, R29 ;  /* 0x0000001dff1d723e */ /* 0x000fe200024050ff */
[----:B------:R2:W-:Y:S01]  /*7400*/  STSM.16.M88.4 [R81+0x2000], R36 ;  /* 0x0020002451007844 */ /* 0x0005e20000000200 */
[----:B------:R-:W-:Y:S02]  /*7410*/  F2FP.TF32.F32.PACK_B R30, R30 ;  /* 0x0000001eff1e723e */ /* 0x000fe400024050ff */
[----:B------:R-:W-:Y:S05]  /*7420*/  F2FP.TF32.F32.PACK_B R31, R31 ;  /* 0x0000001fff1f723e */ /* 0x000fea00024050ff */
[----:B------:R2:W-:Y:S01]  /*7430*/  STSM.16.M88.4 [R82+0x2000], R28 ;  /* 0x0020001c52007844 */ /* 0x0005e20000000200 */
[----:B------:R-:W-:Y:S01]  /*7440*/  @!PT LDS RZ, [RZ] ;  /* 0x00000000fffff984 */ /* 0x000fe20000000800 */
[----:B------:R-:W-:Y:S01]  /*7450*/  @!PT LDS RZ, [RZ] ;  /* 0x00000000fffff984 */ /* 0x000fe20000000800 */
[----:B------:R-:W-:Y:S01]  /*7460*/  @!PT LDS RZ, [RZ] ;  /* 0x00000000fffff984 */ /* 0x000fe20000000800 */
[----:B------:R-:W-:Y:S01]  /*7470*/  @!PT LDS RZ, [RZ] ;  /* 0x00000000fffff984 */ /* 0x000fe20000000800 */
[----:B------:R1:W-:Y:S07]  /*7480*/  MEMBAR.ALL.CTA ;  /* 0x0000000000007992 */ /* 0x0003ee0000008000 */
[----:B-1----:R-:W1:Y:S02]  /*7490*/  FENCE.VIEW.ASYNC.S ;  /* 0x00000000000073c6 */ /* 0x002e640000000000 */
[----:B-1----:R-:W-:Y:S06]  /*74a0*/  BAR.SYNC.DEFER_BLOCKING 0x1, 0x80 ;  /* 0x0042000000007b1d */ /* 0x002fec0000010000 */
[----:B------:R-:W-:Y:S05]  /*74b0*/  @P0 BRA `(.L_x_115) ;  /* 0x0000000000280947 */ /* 0x000fea0003800000 */
[----:B------:R-:W1:Y:S01]  /*74c0*/  LDCU.64 UR6, c[0x0][0x348] ;  /* 0x00006900ff0677ac */ /* 0x000e620008000a00 */
[----:B------:R-:W-:Y:S02]  /*74d0*/  UIADD3 UR9, UPT, UPT, UR49, 0x20, URZ ;  /* 0x0000002031097890 */ /* 0x000fe4000fffe0ff */
[----:B------:R-:W-:Y:S01]  /*74e0*/  UIADD3 UR8, UPT, UPT, UR44, 0x2400, URZ ;  /* 0x000024002c087890 */ /* 0x000fe2000fffe0ff */
[----:B------:R-:W-:Y:S01]  /*74f0*/  UMOV UR10, UR50 ;  /* 0x00000032000a7c82 */ /* 0x000fe20008000000 */
[----:B------:R-:W-:Y:S01]  /*7500*/  UMOV UR11, UR36 ;  /* 0x00000024000b7c82 */ /* 0x000fe20008000000 */
[----:B-1----:R-:W-:Y:S04]  /*7510*/  UIADD3 UR4, UP0, UPT, UR6, 0x680, URZ ;  /* 0x0000068006047890 */ /* 0x002fe8000ff1e0ff */
[----:B------:R-:W-:Y:S09]  /*7520*/  UIADD3.X UR5, UPT, UPT, URZ, UR7, URZ, UP0, !UPT ;  /* 0x00000007ff057290 */ /* 0x000ff200087fe4ff */
[----:B------:R1:W-:Y:S01]  /*7530*/  UTMASTG.3D [UR8], [UR4] ;  /* 0x00000008040073b5 */ /* 0x0003e20008010000 */
[----:B------:R0:W-:Y:S01]  /*7540*/  UTMACMDFLUSH ;  /* 0x00000000000079b7 */ /* 0x0001e20000000000 */
[----:B-1----:R-:W-:Y:S04]  /*7550*/  DEPBAR.LE SB0, 0x1 ;  /* 0x000080400000791a */ /* 0x002fe80000000000 */
.L_x_115:
[----:B------:R-:W-:Y:S05]  /*7560*/  BSYNC.RECONVERGENT B0 ;  /* 0x0000000000007941 */ /* 0x000fea0003800200 */
.L_x_114:
[----:B------:R-:W-:Y:S01]  /*7570*/  BAR.SYNC.DEFER_BLOCKING 0x1, 0x80 ;  /* 0x0042000000007b1d */ /* 0x000fe20000010000 */
[----:B------:R-:W-:Y:S04]  /*7580*/  UIADD3 UR4, UPT, UPT, UR46, 0x1, URZ ;  /* 0x000000012e047890 */ /* 0x000fe8000fffe0ff */
[----:B------:R-:W-:Y:S04]  /*7590*/  UISETP.NE.AND UP0, UPT, UR4, 0x4, UPT ;  /* 0x000000040400788c */ /* 0x000fe8000bf05270 */
[----:B------:R-:W-:Y:S01]  /*75a0*/  USEL UR45, UR4, URZ, UP0 ;  /* 0x000000ff042d7287 */ /* 0x000fe20008000000 */
[----:B------:R1:W-:Y:S01]  /*75b0*/  @P6 SYNCS.ARRIVE.TRANS64.RED.A1T0 RZ, [R40+URZ], RZ ;  /* 0x000000ff28ff69a7 */ /* 0x0003e200081004ff */
[----:B------:R-:W-:Y:S01]  /*75c0*/  BSSY B1, `(.L_x_116) ;  /* 0x0000018000017945 */ /* 0x000fe20003800000 */
[----:B------:R-:W3:Y:S02]  /*75d0*/  @P6 SYNCS.PHASECHK.TRANS64.TRYWAIT P0, [R89+URZ+0x40], R90 ;  /* 0x0000405a590065a7 */ /* 0x000ee400080011ff */
[----:B---3--:R-:W-:Y:S01]  /*75e0*/  @P6 SEL R85, RZ, 0x1, !P0 ;  /* 0x00000001ff556807 */ /* 0x008fe20004000000 */
[----:B-1----:R-:W-:Y:S06]  /*75f0*/  @!P6 BRA `(.L_x_117) ;  /* 0x000000000050e947 */ /* 0x002fec0003800000 */
        /* <DEDUP_REMOVED lines=8> */
[----:B------:R-:W-:Y:S04]  /*7680*/  SHF.L.U32 R4, R73, 0x1f, RZ ;  /* 0x0000001f49047819 */ /* 0x000fe800000006ff */
[----:B------:R-:W1:Y:S02]  /*7690*/  SYNCS.PHASECHK.TRANS64.TRYWAIT P0, [R89+URZ+0x40], R4 ;  /* 0x00004004590075a7 */ /* 0x000e6400080011ff */
[----:B-1----:R-:W-:Y:S05]  /*76a0*/  @!P0 BRA `(.L_x_120) ;  /* 0x0000002000048947 */ /* 0x002fea0003800000 */
.L_x_119:
[----:B------:R-:W-:Y:S05]  /*76b0*/  BSYNC B0 ;  /* 0x0000000000007941 */ /* 0x000fea0003800000 */
.L_x_118:
        /* <DEDUP_REMOVED lines=8> */
.L_x_117:
[----:B------:R-:W-:Y:S05]  /*7740*/  BSYNC B1 ;  /* 0x0000000000017941 */ /* 0x000fea0003800000 */
.L_x_116:
[----:B-1----:R-:W-:Y:S05]  /*7750*/  VIADD R3, R25, 0x40 ;  /* 0x0000004019037836 */ /* 0x002fea0000000000 */
[----:B------:R-:W-:Y:S04]  /*7760*/  SHF.R.U32.HI R3, RZ, 0x15, R3 ;  /* 0x00000015ff037819 */ /* 0x000fe80000011603 */
[----:B------:R-:W-:Y:S11]  /*7770*/  LOP3.LUT P0, RZ, R3, 0x3, R64, 0x48, !PT ;  /* 0x0000000303ff7812 */ /* 0x000ff60007804840 */
[----:B------:R-:W-:Y:S02]  /*7780*/  @!UPT UIADD3 URZ, UPT, UPT, URZ, URZ, URZ ;  /* 0x000000fffffff290 */ /* 0x000fe4000fffe0ff */
[----:B------:R-:W-:Y:S05]  /*7790*/  @!P0 BRA `(.L_x_121) ;  /* 0x0000000000408947 */ /* 0x000fea0003800000 */
[----:B------:R-:W1:Y:S01]  /*77a0*/  LDCU.64 UR8, c[0x4][0x70] ;  /* 0x01000e00ff0877ac */ /* 0x000e620008000a00 */
[----:B------:R-:W-:Y:S01]  /*77b0*/  MOV R3, 0x0 ;  /* 0x0000000000037802 */ /* 0x000fe20000000f00 */
[----:B------:R-:W-:Y:S02]  /*77c0*/  HFMA2 R12, -RZ, RZ, 0, 5.9604644775390625e-08 ;  /* 0x00000001ff0c7431 */ /* 0x000fe400000001ff */
[----:B------:R-:W-:Y:S02]  /*77d0*/  IMAD.MOV.U32 R8, RZ, RZ, 0x192 ;  /* 0x00000192ff087424 */ /* 0x000fe400078e00ff */
[----:B------:R-:W-:Y:S01]  /*77e0*/  IMAD.MOV.U32 R13, RZ, RZ, RZ ;  /* 0x000000ffff0d7224 */ /* 0x000fe200078e00ff */
[----:B------:R-:W5:Y:S01]  /*77f0*/  LDCU.64 UR6, c[0x4][0x78] ;  /* 0x01000f00ff0677ac */ /* 0x000f620008000a00 */
[----:B------:R-:W2:Y:S01]  /*7800*/  LDC.64 R2, c[0x4][R3] ;  /* 0x0100000003027b82 */ /* 0x000ea20000000a00 */
[----:B------:R-:W3:Y:S01]  /*7810*/  LDCU.64 UR4, c[0x4][0x10] ;  /* 0x01000200ff0477ac */ /* 0x000ee20008000a00 */
[----:B-1----:R-:W-:Y:S01]  /*7820*/  MOV R5, UR9 ;  /* 0x0000000900057c02 */ /* 0x002fe20008000f00 */
[----:B------:R-:W-:Y:S01]  /*7830*/  IMAD.U32 R4, RZ, RZ, UR8 ;  /* 0x00000008ff047e24 */ /* 0x000fe2000f8e00ff */
[----:B-----5:R-:W-:Y:S01]  /*7840*/  MOV R7, UR7 ;  /* 0x0000000700077c02 */ /* 0x020fe20008000f00 */
[----:B------:R-:W-:Y:S01]  /*7850*/  IMAD.U32 R6, RZ, RZ, UR6 ;  /* 0x00000006ff067e24 */ /* 0x000fe2000f8e00ff */
[----:B---3--:R-:W-:Y:S01]  /*7860*/  MOV R11, UR5 ;  /* 0x00000005000b7c02 */ /* 0x008fe20008000f00 */
[----:B------:R-:W-:Y:S02]  /*7870*/  IMAD.U32 R10, RZ, RZ, UR4 ;  /* 0x00000004ff0a7e24 */ /* 0x000fe4000f8e00ff */
[----:B------:R-:W-:Y:S07]  /*7880*/  LEPC R20, `(.L_x_121) ;  /* 0x000000001014794e */ /* 0x000fee0000000000 */
[----:B--2-4-:R-:W-:Y:S05]  /*7890*/  CALL.ABS.NOINC R2 ;  /* 0x0000000002007343 */ /* 0x014fea0003c00000 */
.L_x_121:
[----:B---3--:R-:W-:Y:S01]  /*78a0*/  LOP3.LUT R20, R56, 0xffffe000, RZ, 0xc0, !PT ;  /* 0xffffe00038147812 */ /* 0x008fe200078ec0ff */
[----:B------:R-:W-:Y:S05]  /*78b0*/  WARPSYNC.ALL ;  /* 0x0000000000007948 */ /* 0x000fea0003800000 */
[----:B------:R-:W-:Y:S01]  /*78c0*/  R2UR UR4, R25 ;  /* 0x00000000190472ca */ /* 0x000fe200000e0000 */
[----:B------:R-:W-:Y:S01]  /*78d0*/  IMAD.U32 R89, RZ, RZ, UR45 ;  /* 0x0000002dff597e24 */ /* 0x000fe2000f8e00ff */
[----:B------:R-:W-:Y:S01]  /*78e0*/  LOP3.LUT R21, R57, 0xffffe000, RZ, 0xc0, !PT ;  /* 0xffffe00039157812 */ /* 0x000fe200078ec0ff */
[----:B------:R-:W-:Y:S01]  /*78f0*/  BSSY.RECONVERGENT B0, `(.L_x_122) ;  /* 0x000005d000007945 */ /* 0x000fe20003800200 */
[----:B------:R-:W-:Y:S02]  /*7900*/  LOP3.LUT R41, R58, 0xffffe000, RZ, 0xc0, !PT ;  /* 0xffffe0003a297812 */ /* 0x000fe400078ec0ff */
[----:B----4-:R-:W-:Y:S02]  /*7910*/  LOP3.LUT R26, R54, 0xffffe000, RZ, 0xc0, !PT ;  /* 0xffffe000361a7812 */ /* 0x010fe400078ec0ff */
[----:B------:R-:W-:Y:S02]  /*7920*/  LOP3.LUT R40, R50, 0xffffe000, RZ, 0xc0, !PT ;  /* 0xffffe00032287812 */ /* 0x000fe400078ec0ff */
[----:B------:R-:W-:Y:S02]  /*7930*/  ISETP.NE.AND P6, PT, R77, RZ, PT ;  /* 0x000000ff4d00720c */ /* 0x000fe40003fc5270 */
[----:B------:R-:W-:Y:S01]  /*7940*/  ISETP.NE.AND P0, PT, R76, RZ, PT ;  /* 0x000000ff4c00720c */ /* 0x000fe20003f05270 */
[----:B------:R-:W1:Y:S01]  /*7950*/  LDTM.16dp128bit.x8 R4, tmem[UR4+0x40] ;  /* 0x00004004000479ee */ /* 0x000e620008180000 */
[----:B------:R-:W-:Y:S09]  /*7960*/  LEA R92, R83, UR44, 0x3 ;  /* 0x0000002c535c7c11 */ /* 0x000ff2000f8e18ff */
[----:B------:R-:W-:Y:S05]  /*7970*/  @P6 LEA R89, R89, UR44, 0x3 ;  /* 0x0000002c59596c11 */ /* 0x000fea000f8e18ff */
[----:B------:R-:W-:Y:S01]  /*7980*/  @P6 VIADD R90, R89, 0x60 ;  /* 0x00000060595a6836 */ /* 0x000fe20000000000 */
[----:B------:R-:W-:Y:S04]  /*7990*/  @P6 SHF.L.U32 R89, R73, 0x1f, RZ ;  /* 0x0000001f49596819 */ /* 0x000fe800000006ff */
[----:B------:R-:W-:Y:S01]  /*79a0*/  @P6 PRMT R90, R87, 0x654, R90 ;  /* 0x00000654575a6816 */ /* 0x000fe2000000005a */
[C---:B-1----:R-:W-:Y:S01]  /*79b0*/  FMUL R0, R24.reuse, R4 ;  /* 0x0000000418007220 */ /* 0x042fe20000400000 */
[C---:B------:R-:W-:Y:S01]  /*79c0*/  FMUL R2, R24.reuse, R5 ;  /* 0x0000000518027220 */ /* 0x040fe20000400000 */
[C---:B------:R-:W-:Y:S01]  /*79d0*/  FMUL R3, R24.reuse, R10 ;  /* 0x0000000a18037220 */ /* 0x040fe20000400000 */
[----:B------:R-:W-:Y:S01]  /*79e0*/  FMUL R4, R24, R11 ;  /* 0x0000000b18047220 */ /* 0x000fe20000400000 */
[C---:B--2---:R-:W-:Y:S01]  /*79f0*/  FFMA R28, R27.reuse, R20, R0 ;  /* 0x000000141b1c7223 */ /* 0x044fe20000000000 */
[----:B------:R-:W-:Y:S01]  /*7a00*/  LOP3.LUT R20, R52, 0xffffe000, RZ, 0xc0, !PT ;  /* 0xffffe00034147812 */ /* 0x000fe200078ec0ff */
        /* <DEDUP_REMOVED lines=14> */
[----:B------:R-:W-:Y:S01]  /*7af0*/  FFMA R32, R27, R20, R0 ;  /* 0x000000141b207223 */ /* 0x000fe20000000000 */
        /* <DEDUP_REMOVED lines=12> */
[C---:B------:R-:W-:Y:S01]  /*7bc0*/  FFMA R35, R27.reuse, R20, R4 ;  /* 0x000000141b237223 */ /* 0x040fe20000000004 */
[----:B------:R-:W-:Y:S01]  /*7bd0*/  LOP3.LUT R20, R44, 0xffffe000, RZ, 0xc0, !PT ;  /* 0xffffe0002c147812 */ /* 0x000fe200078ec0ff */
[C---:B------:R-:W-:Y:S01]  /*7be0*/  FMUL R8, R24.reuse, R15 ;  /* 0x0000000f18087220 */ /* 0x040fe20000400000 */
[C---:B------:R-:W-:Y:S01]  /*7bf0*/  FFMA R36, R27.reuse, R26, R5 ;  /* 0x0000001a1b247223 */ /* 0x040fe20000000005 */
[C---:B------:R-:W-:Y:S01]  /*7c00*/  FFMA R37, R27.reuse, R21, R6 ;  /* 0x000000151b257223 */ /* 0x040fe20000000006 */
[----:B------:R-:W-:Y:S01]  /*7c10*/  FFMA R38, R27, R40, R7 ;  /* 0x000000281b267223 */ /* 0x000fe20000000007 */
[C---:B------:R-:W-:Y:S01]  /*7c20*/  FMUL R9, R24.reuse, R16 ;  /* 0x0000001018097220 */ /* 0x040fe20000400000 */
[----:B------:R-:W-:Y:S01]  /*7c30*/  LOP3.LUT R21, R45, 0xffffe000, RZ, 0xc0, !PT ;  /* 0xffffe0002d157812 */ /* 0x000fe200078ec0ff */
[----:B------:R-:W-:Y:S01]  /*7c40*/  FFMA R39, R27, R41, R8 ;  /* 0x000000291b277223 */ /* 0x000fe20000000008 */
[----:B------:R-:W-:Y:S01]  /*7c50*/  FMUL R10, R24, R17 ;  /* 0x00000011180a7220 */ /* 0x000fe20000400000 */
[----:B------:R-:W-:Y:S01]  /*7c60*/  LOP3.LUT R26, R46, 0xffffe000, RZ, 0xc0, !PT ;  /* 0xffffe0002e1a7812 */ /* 0x000fe200078ec0ff */
        /* <DEDUP_REMOVED lines=37> */
.L_x_123:
[----:B------:R-:W-:Y:S05]  /*7ec0*/  BSYNC.RECONVERGENT B0 ;  /* 0x0000000000007941 */ /* 0x000fea0003800200 */
.L_x_122:
        /* <DEDUP_REMOVED lines=20> */
.L_x_127:
[----:B------:R-:W-:Y:S05]  /*8010*/  BSYNC B0 ;  /* 0x0000000000007941 */ /* 0x000fea0003800000 */
.L_x_126:
[----:B------:R-:W-:Y:S11]  /*8020*/  ISETP.NE.AND P0, PT, R86, RZ, PT ;  /* 0x000000ff5600720c */ /* 0x000ff60003f05270 */
[----:B------:R-:W-:Y:S02]  /*8030*/  @!UPT UIADD3 URZ, UPT, UPT, URZ, URZ, URZ ;  /* 0x000000fffffff290 */ /* 0x000fe4000fffe0ff */
[----:B------:R-:W-:Y:S01]  /*8040*/  @P0 IADD3 R2, PT, PT, R74, R5, RZ ;  /* 0x000000054a020210 */ /* 0x000fe20007ffe0ff */
[----:B------:R-:W-:Y:S05]  /*8050*/  @P0 WARPSYNC.ALL ;  /* 0x0000000000000948 */ /* 0x000fea0003800000 */
[----:B------:R3:W4:Y:S04]  /*8060*/  @P0 LDSM.16.M88.4 R56, [R83+UR44+0x400] ;  /* 0x0004002c5338083b */ /* 0x0007280008000200 */
[----:B------:R3:W1:Y:S04]  /*8070*/  @P0 LDSM.16.M88.4 R52, [R0+0x400] ;  /* 0x000400000034083b */ /* 0x0006680000000200 */
[----:B------:R3:W1:Y:S04]  /*8080*/  @P0 LDSM.16.M88.4 R48, [R5+0x400] ;  /* 0x000400000530083b */ /* 0x0006680000000200 */
[----:B------:R3:W1:Y:S02]  /*8090*/  @P0 LDSM.16.M88.4 R44, [R2+0x400] ;  /* 0x00040000022c083b */ /* 0x0006640000000200 */
.L_x_125:
[----:B------:R-:W-:Y:S05]  /*80a0*/  BSYNC B1 ;  /* 0x0000000000017941 */ /* 0x000fea0003800000 */
.L_x_124:
        /* <DEDUP_REMOVED lines=11> */
[----:B---3--:R-:W3:Y:S01]  /*8160*/  LDC.64 R2, c[0x4][R3] ;  /* 0x0100000003027b82 */ /* 0x008ee20000000a00 */
[----:B------:R-:W2:Y:S01]  /*8170*/  LDCU.64 UR4, c[0x4][0x10] ;  /* 0x01000200ff0477ac */ /* 0x000ea20008000a00 */
[----:B-1----:R-:W-:Y:S01]  /*8180*/  MOV R5, UR9 ;  /* 0x0000000900057c02 */ /* 0x002fe20008000f00 */
[----:B------:R-:W-:Y:S01]  /*8190*/  IMAD.U32 R4, RZ, RZ, UR8 ;  /* 0x00000008ff047e24 */ /* 0x000fe2000f8e00ff */
[----:B-----5:R-:W-:Y:S01]  /*81a0*/  MOV R7, UR7 ;  /* 0x0000000700077c02 */ /* 0x020fe20008000f00 */
[----:B------:R-:W-:Y:S01]  /*81b0*/  IMAD.U32 R6, RZ, RZ, UR6 ;  /* 0x00000006ff067e24 */ /* 0x000fe2000f8e00ff */
[----:B--2---:R-:W-:Y:S01]  /*81c0*/  MOV R11, UR5 ;  /* 0x00000005000b7c02 */ /* 0x004fe20008000f00 */
[----:B------:R-:W-:Y:S02]  /*81d0*/  IMAD.U32 R10, RZ, RZ, UR4 ;  /* 0x00000004ff0a7e24 */ /* 0x000fe4000f8e00ff */
[----:B------:R-:W-:Y:S07]  /*81e0*/  LEPC R20, `(.L_x_129) ;  /* 0x000000001014794e */ /* 0x000fee0000000000 */
[----:B---34-:R-:W-:Y:S05]  /*81f0*/  CALL.ABS.NOINC R2 ;  /* 0x0000000002007343 */ /* 0x018fea0003c00000 */
.L_x_129:
[----:B------:R-:W-:Y:S01]  /*8200*/  ISETP.NE.AND P0, PT, R76, RZ, PT ;  /* 0x000000ff4c00720c */ /* 0x000fe20003f05270 */
[----:B------:R-:W-:Y:S05]  /*8210*/  WARPSYNC.ALL ;  /* 0x0000000000007948 */ /* 0x000fea0003800000 */
[----:B------:R-:W-:Y:S01]  /*8220*/  R2UR UR4, R25 ;  /* 0x00000000190472ca */ /* 0x000fe200000e0000 */
[----:B------:R-:W1:Y:S01]  /*8230*/  S2UR UR5, SR_CgaCtaId ;  /* 0x00000000000579c3 */ /* 0x000e620000008800 */
[----:B---34-:R-:W-:Y:S01]  /*8240*/  LOP3.LUT R0, R56, 0xffffe000, RZ, 0xc0, !PT ;  /* 0xffffe00038007812 */ /* 0x018fe200078ec0ff */
[----:B------:R-:W-:Y:S01]  /*8250*/  BSSY.RECONVERGENT B0, `(.L_x_130) ;  /* 0x000005c000007945 */ /* 0x000fe20003800200 */
[----:B------:R-:W-:Y:S02]  /*8260*/  LOP3.LUT R2, R57, 0xffffe000, RZ, 0xc0, !PT ;  /* 0xffffe00039027812 */ /* 0x000fe400078ec0ff */
[----:B------:R-:W-:Y:S02]  /*8270*/  LOP3.LUT R3, R58, 0xffffe000, RZ, 0xc0, !PT ;  /* 0xffffe0003a037812 */ /* 0x000fe400078ec0ff */
[----:B------:R-:W-:Y:S02]  /*8280*/  LOP3.LUT R20, R59, 0xffffe000, RZ, 0xc0, !PT ;  /* 0xffffe0003b147812 */ /* 0x000fe400078ec0ff */
[----:B------:R-:W-:Y:S02]  /*8290*/  LOP3.LUT R21, R52, 0xffffe000, RZ, 0xc0, !PT ;  /* 0xffffe00034157812 */ /* 0x000fe400078ec0ff */
[----:B------:R-:W-:Y:S01]  /*82a0*/  LOP3.LUT R26, R53, 0xffffe000, RZ, 0xc0, !PT ;  /* 0xffffe000351a7812 */ /* 0x000fe200078ec0ff */
[----:B------:R-:W3:Y:S01]  /*82b0*/  LDTM.16dp128bit.x8 R4, tmem[UR4+0x60] ;  /* 0x00006004000479ee */ /* 0x000ee20008180000 */
[----:B------:R-:W-:Y:S01]  /*82c0*/  R2UR UR4, R80 ;  /* 0x00000000500472ca */ /* 0x000fe200000e0000 */
[----:B------:R-:W-:Y:S01]  /*82d0*/  NOP ;  /* 0x0000000000007918 */ /* 0x000fe20000000000 */
[----:B--2---:R-:W-:Y:S02]  /*82e0*/  LOP3.LUT R29, R54, 0xffffe000, RZ, 0xc0, !PT ;  /* 0xffffe000361d7812 */ /* 0x004fe400078ec0ff */
[----:B------:R-:W-:Y:S02]  /*82f0*/  LOP3.LUT R28, R55, 0xffffe000, RZ, 0xc0, !PT ;  /* 0xffffe000371c7812 */ /* 0x000fe400078ec0ff */
[----:B------:R-:W-:Y:S02]  /*8300*/  LOP3.LUT R31, R48, 0xffffe000, RZ, 0xc0, !PT ;  /* 0xffffe000301f7812 */ /* 0x000fe400078ec0ff */
[----:B------:R-:W-:Y:S02]  /*8310*/  LOP3.LUT R30, R49, 0xffffe000, RZ, 0xc0, !PT ;  /* 0xffffe000311e7812 */ /* 0x000fe400078ec0ff */
[----:B------:R-:W-:Y:S02]  /*8320*/  LOP3.LUT R33, R50, 0xffffe000, RZ, 0xc0, !PT ;  /* 0xffffe00032217812 */ /* 0x000fe400078ec0ff */
[----:B------:R-:W-:Y:S01]  /*8330*/  LOP3.LUT R32, R51, 0xffffe000, RZ, 0xc0, !PT ;  /* 0xffffe00033207812 */ /* 0x000fe200078ec0ff */
[----:B------:R-:W-:Y:S01]  /*8340*/  UIADD3 UR4, UPT, UPT, UR4, 0xd0, URZ ;  /* 0x000000d004047890 */ /* 0x000fe2000fffe0ff */
[----:B------:R-:W-:Y:S02]  /*8350*/  LOP3.LUT R35, R44, 0xffffe000, RZ, 0xc0, !PT ;  /* 0xffffe0002c237812 */ /* 0x000fe400078ec0ff */
[----:B------:R-:W-:Y:S02]  /*8360*/  LOP3.LUT R34, R45, 0xffffe000, RZ, 0xc0, !PT ;  /* 0xffffe0002d227812 */ /* 0x000fe400078ec0ff */
[----:B------:R-:W-:Y:S02]  /*8370*/  LOP3.LUT R37, R46, 0xffffe000, RZ, 0xc0, !PT ;  /* 0xffffe0002e257812 */ /* 0x000fe400078ec0ff */
[----:B------:R-:W-:Y:S01]  /*8380*/  LOP3.LUT R36, R47, 0xffffe000, RZ, 0xc0, !PT ;  /* 0xffffe0002f247812 */ /* 0x000fe200078ec0ff */
[C---:B---3--:R-:W-:Y:S01]  /*8390*/  FMUL R4, R24.reuse, R4 ;  /* 0x0000000418047220 */ /* 0x048fe20000400000 */
[C---:B------:R-:W-:Y:S01]  /*83a0*/  FMUL R5, R24.reuse, R5 ;  /* 0x0000000518057220 */ /* 0x040fe20000400000 */
[C---:B------:R-:W-:Y:S01]  /*83b0*/  FMUL R6, R24.reuse, R6 ;  /* 0x0000000618067220 */ /* 0x040fe20000400000 */
[C---:B------:R-:W-:Y:S01]  /*83c0*/  FMUL R7, R24.reuse, R7 ;  /* 0x0000000718077220 */ /* 0x040fe20000400000 */
[C---:B------:R-:W-:Y:S01]  /*83d0*/  FFMA R4, R27.reuse, R0, R4 ;  /* 0x000000001b047223 */ /* 0x040fe20000000004 */
[C---:B------:R-:W-:Y:S01]  /*83e0*/  FMUL R8, R24.reuse, R8 ;  /* 0x0000000818087220 */ /* 0x040fe20000400000 */
[C---:B------:R-:W-:Y:S01]  /*83f0*/  FFMA R5, R27.reuse, R2, R5 ;  /* 0x000000021b057223 */ /* 0x040fe20000000005 */
[C---:B------:R-:W-:Y:S01]  /*8400*/  FMUL R9, R24.reuse, R9 ;  /* 0x0000000918097220 */ /* 0x040fe20000400000 */
[C---:B------:R-:W-:Y:S01]  /*8410*/  FFMA R6, R27.reuse, R3, R6 ;  /* 0x000000031b067223 */ /* 0x040fe20000000006 */
[----:B------:R-:W-:Y:S01]  /*8420*/  F2FP.TF32.F32.PACK_B R4, R4 ;  /* 0x00000004ff04723e */ /* 0x000fe200024050ff */
[C---:B------:R-:W-:Y:S01]  /*8430*/  FMUL R10, R24.reuse, R10 ;  /* 0x0000000a180a7220 */ /* 0x040fe20000400000 */
[----:B------:R-:W-:Y:S01]  /*8440*/  F2FP.TF32.F32.PACK_B R5, R5 ;  /* 0x00000005ff05723e */ /* 0x000fe200024050ff */
[C---:B------:R-:W-:Y:S01]  /*8450*/  FFMA R7, R27.reuse, R20, R7 ;  /* 0x000000141b077223 */ /* 0x040fe20000000007 */
[C---:B------:R-:W-:Y:S01]  /*8460*/  FMUL R11, R24.reuse, R11 ;  /* 0x0000000b180b7220 */ /* 0x040fe20000400000 */
[----:B-1----:R-:W-:Y:S01]  /*8470*/  UPRMT UR4, UR5, 0x654, UR4 ;  /* 0x0000065405047896 */ /* 0x002fe20008000004 */
[C---:B------:R-:W-:Y:S01]  /*8480*/  FFMA R8, R27.reuse, R21, R8 ;  /* 0x000000151b087223 */ /* 0x040fe20000000008 */
[C---:B------:R-:W-:Y:S01]  /*8490*/  FMUL R12, R24.reuse, R12 ;  /* 0x0000000c180c7220 */ /* 0x040fe20000400000 */
[C---:B------:R-:W-:Y:S01]  /*84a0*/  FFMA R9, R27.reuse, R26, R9 ;  /* 0x0000001a1b097223 */ /* 0x040fe20000000009 */
[C---:B------:R-:W-:Y:S01]  /*84b0*/  FMUL R13, R24.reuse, R13 ;  /* 0x0000000d180d7220 */ /* 0x040fe20000400000 */
[C---:B------:R-:W-:Y:S01]  /*84c0*/  FFMA R10, R27.reuse, R29, R10 ;  /* 0x0000001d1b0a7223 */ /* 0x040fe2000000000a */
[C---:B------:R-:W-:Y:S01]  /*84d0*/  FMUL R14, R24.reuse, R14 ;  /* 0x0000000e180e7220 */ /* 0x040fe20000400000 */
[C---:B------:R-:W-:Y:S01]  /*84e0*/  FFMA R11, R27.reuse, R28, R11 ;  /* 0x0000001c1b0b7223 */ /* 0x040fe2000000000b */
[C---:B------:R-:W-:Y:S01]  /*84f0*/  FMUL R15, R24.reuse, R15 ;  /* 0x0000000f180f7220 */ /* 0x040fe20000400000 */
[----:B------:R-:W-:Y:S01]  /*8500*/  F2FP.TF32.F32.PACK_B R6, R6 ;  /* 0x00000006ff06723e */ /* 0x000fe200024050ff */
[C---:B------:R-:W-:Y:S01]  /*8510*/  FFMA R12, R27.reuse, R31, R12 ;  /* 0x0000001f1b0c7223 */ /* 0x040fe2000000000c */
[----:B------:R-:W-:Y:S01]  /*8520*/  F2FP.TF32.F32.PACK_B R7, R7 ;  /* 0x00000007ff07723e */ /* 0x000fe200024050ff */
[C---:B------:R-:W-:Y:S01]  /*8530*/  FMUL R16, R24.reuse, R16 ;  /* 0x0000001018107220 */ /* 0x040fe20000400000 */
[C---:B------:R-:W-:Y:S01]  /*8540*/  FFMA R13, R27.reuse, R30, R13 ;  /* 0x0000001e1b0d7223 */ /* 0x040fe2000000000d */
[C---:B------:R-:W-:Y:S01]  /*8550*/  FMUL R17, R24.reuse, R17 ;  /* 0x0000001118117220 */ /* 0x040fe20000400000 */
[C---:B------:R-:W-:Y:S01]  /*8560*/  FFMA R14, R27.reuse, R33, R14 ;  /* 0x000000211b0e7223 */ /* 0x040fe2000000000e */
[C---:B------:R-:W-:Y:S01]  /*8570*/  FMUL R18, R24.reuse, R18 ;  /* 0x0000001218127220 */ /* 0x040fe20000400000 */
[C---:B------:R-:W-:Y:S01]  /*8580*/  FFMA R15, R27.reuse, R32, R15 ;  /* 0x000000201b0f7223 */ /* 0x040fe2000000000f */
[----:B------:R-:W-:Y:S01]  /*8590*/  FMUL R19, R24, R19 ;  /* 0x0000001318137220 */ /* 0x000fe20000400000 */
[----:B------:R-:W-:Y:S01]  /*85a0*/  F2FP.TF32.F32.PACK_B R8, R8 ;  /* 0x00000008ff08723e */ /* 0x000fe200024050ff */
[C---:B------:R-:W-:Y:S01]  /*85b0*/  FFMA R16, R27.reuse, R35, R16 ;  /* 0x000000231b107223 */ /* 0x040fe20000000010 */
[----:B------:R-:W-:Y:S01]  /*85c0*/  F2FP.TF32.F32.PACK_B R9, R9 ;  /* 0x00000009ff09723e */ /* 0x000fe200024050ff */
[----:B------:R-:W-:Y:S01]  /*85d0*/  SYNCS.ARRIVE.TRANS64.RED.A1T0 RZ, [UR4], RZ ;  /* 0x000000ffffff79a7 */ /* 0x000fe20008100404 */
[----:B------:R1:W-:Y:S01]  /*85e0*/  STSM.16.M88.4 [R79+0x6400], R4 ;  /* 0x006400044f007844 */ /* 0x0003e20000000200 */
[----:B------:R-:W-:Y:S01]  /*85f0*/  F2FP.TF32.F32.PACK_B R10, R10 ;  /* 0x0000000aff0a723e */ /* 0x000fe200024050ff */
[C---:B------:R-:W-:Y:S01]  /*8600*/  FFMA R17, R27.reuse, R34, R17 ;  /* 0x000000221b117223 */ /* 0x040fe20000000011 */
[----:B------:R-:W-:Y:S01]  /*8610*/  F2FP.TF32.F32.PACK_B R11, R11 ;  /* 0x0000000bff0b723e */ /* 0x000fe200024050ff */
[C---:B------:R-:W-:Y:S01]  /*8620*/  FFMA R18, R27.reuse, R37, R18 ;  /* 0x000000251b127223 */ /* 0x040fe20000000012 */
[----:B------:R-:W-:Y:S01]  /*8630*/  FFMA R19, R27, R36, R19 ;  /* 0x000000241b137223 */ /* 0x000fe20000000013 */
[----:B------:R-:W-:Y:S02]  /*8640*/  F2FP.TF32.F32.PACK_B R12, R12 ;  /* 0x0000000cff0c723e */ /* 0x000fe400024050ff */
[----:B------:R1:W-:Y:S01]  /*8650*/  STSM.16.M88.4 [R78+0x6400], R8 ;  /* 0x006400084e007844 */ /* 0x0003e20000000200 */
[----:B------:R-:W-:Y:S02]  /*8660*/  F2FP.TF32.F32.PACK_B R13, R13 ;  /* 0x0000000dff0d723e */ /* 0x000fe400024050ff */
[----:B------:R-:W-:Y:S02]  /*8670*/  F2FP.TF32.F32.PACK_B R14, R14 ;  /* 0x0000000eff0e723e */ /* 0x000fe400024050ff */
        /* <DEDUP_REMOVED lines=16> */
[----:B------:R-:W-:Y:S02]  /*8780*/  UIADD3 UR9, UPT, UPT, UR49, 0x60, URZ ;  /* 0x0000006031097890 */ /* 0x000fe4000fffe0ff */
[----:B------:R-:W-:Y:S01]  /*8790*/  UIADD3 UR8, UPT, UPT, UR44, 0x6400, URZ ;  /* 0x000064002c087890 */ /* 0x000fe2000fffe0ff */
[----:B------:R-:W-:Y:S01]  /*87a0*/  UMOV UR10, UR50 ;  /* 0x00000032000a7c82 */ /* 0x000fe20008000000 */
[----:B------:R-:W-:Y:S01]  /*87b0*/  UMOV UR11, UR36 ;  /* 0x00000024000b7c82 */ /* 0x000fe20008000000 */
[----:B--2---:R-:W-:Y:S04]  /*87c0*/  UIADD3 UR4, UP0, UPT, UR6, 0x680, URZ ;  /* 0x0000068006047890 */ /* 0x004fe8000ff1e0ff */
[----:B------:R-:W-:Y:S09]  /*87d0*/  UIADD3.X UR5, UPT, UPT, URZ, UR7, URZ, UP0, !UPT ;  /* 0x00000007ff057290 */ /* 0x000ff200087fe4ff */
[----:B------:R2:W-:Y:S01]  /*87e0*/  UTMASTG.3D [UR8], [UR4] ;  /* 0x00000008040073b5 */ /* 0x0005e20008010000 */
[----:B------:R0:W-:Y:S01]  /*87f0*/  UTMACMDFLUSH ;  /* 0x00000000000079b7 */ /* 0x0001e20000000000 */
[----:B--2---:R-:W-:Y:S04]  /*8800*/  DEPBAR.LE SB0, 0x1 ;  /* 0x000080400000791a */ /* 0x004fe80000000000 */
.L_x_131:
[----:B------:R-:W-:Y:S05]  /*8810*/  BSYNC.RECONVERGENT B0 ;  /* 0x0000000000007941 */ /* 0x000fea0003800200 */
.L_x_130:
[----:B------:R-:W-:Y:S01]  /*8820*/  BAR.SYNC.DEFER_BLOCKING 0x1, 0x80 ;  /* 0x0042000000007b1d */ /* 0x000fe20000010000 */
[----:B------:R-:W-:Y:S01]  /*8830*/  UISETP.NE.AND UP0, UPT, UR47, -0x4, UPT ;  /* 0xfffffffc2f00788c */ /* 0x000fe2000bf05270 */
[----:B------:R-:W-:Y:S08]  /*8840*/  IADD3 R0, PT, PT, R22, 0x1, RZ ;  /* 0x0000000116007810 */ /* 0x000ff00007ffe0ff */
[----:B------:R-:W-:Y:S05]  /*8850*/  BRA.U !UP0, `(.L_x_132) ;  /* 0x0000000108247547 */ /* 0x000fea000b800000 */
[----:B------:R-:W-:Y:S01]  /*8860*/  ISETP.NE.AND P0, PT, R77, RZ, PT ;  /* 0x000000ff4d00720c */ /* 0x000fe20003f05270 */
[----:B------:R-:W-:Y:S01]  /*8870*/  IMAD.U32 R2, RZ, RZ, UR46 ;  /* 0x0000002eff027e24 */ /* 0x000fe2000f8e00ff */
[----:B------:R-:W-:Y:S04]  /*8880*/  UIADD3 UR4, UPT, UPT, UR46, 0x1, URZ ;  /* 0x000000012e047890 */ /* 0x000fe8000fffe0ff */
[----:B------:R-:W-:Y:S04]  /*8890*/  UISETP.NE.AND UP0, UPT, UR4, 0x4, UPT ;  /* 0x000000040400788c */ /* 0x000fe8000bf05270 */
[----:B------:R-:W-:Y:S03]  /*88a0*/  USEL UR46, UR4, URZ, UP0 ;  /* 0x000000ff042e7287 */ /* 0x000fe60008000000 */
[----:B------:R-:W-:Y:S05]  /*88b0*/  @P0 LEA R2, R2, UR44, 0x3 ;  /* 0x0000002c02020c11 */ /* 0x000fea000f8e18ff */
[----:B------:R-:W-:Y:S05]  /*88c0*/  @P0 VIADD R2, R2, 0x60 ;  /* 0x0000006002020836 */ /* 0x000fea0000000000 */
[----:B------:R-:W-:Y:S04]  /*88d0*/  @P0 PRMT R2, R87, 0x654, R2 ;  /* 0x0000065457020816 */ /* 0x000fe80000000002 */
[----:B------:R2:W-:Y:S03]  /*88e0*/  @P0 SYNCS.ARRIVE.TRANS64.RED.A1T0 RZ, [R2+URZ], RZ ;  /* 0x000000ff02ff09a7 */ /* 0x0005e600081004ff */
.L_x_132:
[----:B------:R-:W-:Y:S01]  /*88f0*/  R2UR UR5, R65 ;  /* 0x00000000410572ca */ /* 0x000fe200000e0000 */
[----:B------:R-:W-:Y:S01]  /*8900*/  UISETP.NE.AND UP0, UPT, UR61, URZ, UPT ;  /* 0x000000ff3d00728c */ /* 0x000fe2000bf05270 */
[----:B------:R-:W-:Y:S01]  /*8910*/  R2UR UR4, R66 ;  /* 0x00000000420472ca */ /* 0x000fe200000e0000 */
[----:B------:R-:W-:Y:S01]  /*8920*/  UIADD3 UR47, UPT, UPT, UR47, 0x4, URZ ;  /* 0x000000042f2f7890 */ /* 0x000fe2000fffe0ff */
[----:B------:R-:W-:Y:S01]  /*8930*/  ISETP.NE.AND P0, PT, R70, 0x2, PT ;  /* 0x000000024600780c */ /* 0x000fe20003f05270 */
[----:B------:R-:W-:Y:S01]  /*8940*/  UMOV UR36, UR60 ;  /* 0x0000003c00247c82 */ /* 0x000fe20008000000 */
[----:B------:R-:W-:Y:S02]  /*8950*/  ISETP.NE.AND P1, PT, R0, 0x4, PT ;  /* 0x000000040000780c */ /* 0x000fe40003f25270 */
[----:B--2---:R-:W-:Y:S02]  /*8960*/  SEL R2, RZ, 0x1, P0 ;  /* 0x00000001ff027807 */ /* 0x004fe40000000000 */
[----:B------:R-:W-:Y:S02]  /*8970*/  SEL R3, RZ, 0x1, P1 ;  /* 0x00000001ff037807 */ /* 0x000fe40000800000 */
[----:B------:R-:W-:Y:S01]  /*8980*/  LOP3.LUT R71, R71, R2, RZ, 0x3c, !PT ;  /* 0x0000000247477212 */ /* 0x000fe200078e3cff */
[----:B------:R-:W-:Y:S01]  /*8990*/  UIADD3 UR20, UPT, UPT, UR37, UR5, URZ ;  /* 0x0000000525147290 */ /* 0x000fe2000fffe0ff */
[----:B------:R-:W-:Y:S01]  /*89a0*/  LOP3.LUT R72, R72, R3, RZ, 0x3c, !PT ;  /* 0x0000000348487212 */ /* 0x000fe200078e3cff */
[----:B------:R-:W-:Y:S01]  /*89b0*/  UIADD3 UR16, UPT, UPT, UR38, UR4, URZ ;  /* 0x0000000426107290 */ /* 0x000fe2000fffe0ff */
[----:B------:R-:W-:Y:S02]  /*89c0*/  SEL R70, R70, RZ, P0 ;  /* 0x000000ff46467207 */ /* 0x000fe40000000000 */
[----:B------:R-:W-:Y:S01]  /*89d0*/  SEL R22, R0, RZ, P1 ;  /* 0x000000ff00167207 */ /* 0x000fe20000800000 */
[----:B------:R-:W-:Y:S08]  /*89e0*/  BRA.U UP0, `(.L_x_133) ;  /* 0xffffffc9009c7547 */ /* 0x000ff0000b83ffff */
[----:B------:R-:W-:-:S13]  /*89f0*/  R2UR UR4, R67 ;  /* 0x00000000430472ca */ /* 0x000fda00000e0000 */
[----:B------:R-:W-:-:S09]  /*8a00*/  UISETP.NE.AND UP0, UPT, UR4, URZ, UPT ;  /* 0x000000ff0400728c */ /* 0x000fd2000bf05270 */
[----:B------:R-:W-:Y:S05]  /*8a10*/  BRA.U !UP0, `(.L_x_134) ;  /* 0x0000000108487547 */ /* 0x000fea000b800000 */
[----:B------:R-:W2:Y:S02]  /*8a20*/  LDCU.64 UR4, c[0x0][0x890] ;  /* 0x00011200ff0477ac */ /* 0x000ea40008000a00 */
[----:B--2---:R-:W-:-:S04]  /*8a30*/  UISETP.NE.U32.AND UP0, UPT, UR4, URZ, UPT ;  /* 0x000000ff0400728c */ /* 0x004fc8000bf05070 */
[----:B------:R-:W-:-:S09]  /*8a40*/  UISETP.NE.AND.EX UP0, UPT, UR5, URZ, UPT, UP0 ;  /* 0x000000ff0500728c */ /* 0x000fd2000bf05300 */
[----:B------:R-:W-:Y:S05]  /*8a50*/  BRA.U UP0, `(.L_x_135) ;  /* 0x00000001000c7547 */ /* 0x000fea000b800000 */
[----:B------:R-:W-:-:S13]  /*8a60*/  FSETP.NEU.AND P0, PT, R27, RZ, PT ;  /* 0x000000ff1b00720b */ /* 0x000fda0003f0d000 */
[----:B------:R-:W-:Y:S05]  /*8a70*/  @!P0 EXIT ;  /* 0x000000000000894d */ /* 0x000fea0003800000 */
[----:B------:R-:W-:Y:S05]  /*8a80*/  BRA `(.L_x_134) ;  /* 0x00000000002c7947 */ /* 0x000fea0003800000 */
.L_x_135:
[----:B------:R-:W-:Y:S01]  /*8a90*/  ISETP.NE.AND P0, PT, R69, RZ, PT ;  /* 0x000000ff4500720c */ /* 0x000fe20003f05270 */
[----:B------:R-:W-:-:S12]  /*8aa0*/  BSSY.RECONVERGENT B0, `(.L_x_134) ;  /* 0x0000009000007945 */ /* 0x000fd80003800200 */
[----:B------:R-:W-:Y:S05]  /*8ab0*/  @P0 BRA `(.L_x_136) ;  /* 0x0000000000140947 */ /* 0x000fea0003800000 */
[----:B------:R-:W2:Y:S02]  /*8ac0*/  LDCU.64 UR4, c[0x0][0x888] ;  /* 0x00011100ff0477ac */ /* 0x000ea40008000a00 */
[----:B--2---:R-:W-:-:S04]  /*8ad0*/  ISETP.NE.U32.AND P0, PT, RZ, UR4, PT ;  /* 0x00000004ff007c0c */ /* 0x004fc8000bf05070 */
[----:B------:R-:W-:-:S13]  /*8ae0*/  ISETP.NE.AND.EX P0, PT, RZ, UR5, PT, P0 ;  /* 0x00000005ff007c0c */ /* 0x000fda000bf05300 */
[----:B------:R-:W-:Y:S05]  /*8af0*/  @!P0 EXIT ;  /* 0x000000000000894d */ /* 0x000fea0003800000 */
[----:B------:R-:W-:Y:S05]  /*8b00*/  BRA `(.L_x_137) ;  /* 0x0000000000087947 */ /* 0x000fea0003800000 */
.L_x_136:
[----:B------:R-:W-:-:S13]  /*8b10*/  FSETP.NEU.AND P0, PT, R27, RZ, PT ;  /* 0x000000ff1b00720b */ /* 0x000fda0003f0d000 */
[----:B------:R-:W-:Y:S05]  /*8b20*/  @!P0 EXIT ;  /* 0x000000000000894d */ /* 0x000fea0003800000 */
.L_x_137:
[----:B------:R-:W-:Y:S05]  /*8b30*/  BSYNC.RECONVERGENT B0 ;  /* 0x0000000000007941 */ /* 0x000fea0003800200 */
.L_x_134:
[----:B------:R-:W2:Y:S01]  /*8b40*/  S2UR UR5, SR_CgaCtaId ;  /* 0x00000000000579c3 */ /* 0x000ea20000008800 */
[----:B------:R-:W-:Y:S01]  /*8b50*/  ULEA UR4, UR46, UR44, 0x3 ;  /* 0x0000002c2e047291 */ /* 0x000fe2000f8e18ff */
[----:B------:R-:W-:-:S04]  /*8b60*/  DEPBAR.LE SB0, 0x0 ;  /* 0x000080000000791a */ /* 0x000fc80000000000 */
[----:B------:R-:W-:-:S04]  /*8b70*/  UIADD3 UR4, UPT, UPT, UR4, 0x60, URZ ;  /* 0x0000006004047890 */ /* 0x000fc8000fffe0ff */
[----:B--2---:R-:W-:-:S09]  /*8b80*/  UPRMT UR4, UR5, 0x654, UR4 ;  /* 0x0000065405047896 */ /* 0x004fd20008000004 */
[----:B------:R-:W-:Y:S01]  /*8b90*/  SYNCS.ARRIVE.TRANS64.RED.A1T0 RZ, [UR4], RZ ;  /* 0x000000ffffff79a7 */ /* 0x000fe20008100404 */
[----:B------:R-:W-:Y:S05]  /*8ba0*/  EXIT ;  /* 0x000000000000794d */ /* 0x000fea0003800000 */
.L_x_24:
[----:B-1----:R1:W3:Y:S02]  /*8bb0*/  SYNCS.PHASECHK.TRANS64.TRYWAIT P0, [R0+URZ+0x100], R3 ;  /* 0x00010003000075a7 */ /* 0x0022e400080011ff */
[----:B---3--:R-:W-:Y:S05]  /*8bc0*/  @!P0 NANOSLEEP.SYNCS 0x989680 ;  /* 0x009896800000895d */ /* 0x008fea0003900000 */
[----:B------:R-:W3:Y:S02]  /*8bd0*/  @!P0 SYNCS.PHASECHK.TRANS64 P0, [R0+URZ+0x100], R3 ;  /* 0x00010003000085a7 */ /* 0x000ee400080010ff */
[----:B---3--:R-:W-:Y:S05]  /*8be0*/  @!P0 BRA `(.L_x_24) ;  /* 0xfffffffc00f08947 */ /* 0x008fea000383ffff */
[----:B------:R-:W-:Y:S05]  /*8bf0*/  BRA `(.L_x_138) ;  /* 0xffffff8c00987947 */ /* 0x000fea000383ffff */
.L_x_27:
[----:B-1----:R-:W-:-:S07]  /*8c00*/  MOV R0, UR33 ;  /* 0x0000002100007c02 */ /* 0x002fce0008000f00 */
.L_x_139:
[----:B-1----:R1:W3:Y:S02]  /*8c10*/  SYNCS.PHASECHK.TRANS64.TRYWAIT P0, [R0+URZ+0x20], R3 ;  /* 0x00002003000075a7 */ /* 0x0022e400080011ff */
[----:B---3--:R-:W-:Y:S05]  /*8c20*/  @!P0 NANOSLEEP.SYNCS 0x989680 ;  /* 0x009896800000895d */ /* 0x008fea0003900000 */
[----:B------:R-:W3:Y:S02]  /*8c30*/  @!P0 SYNCS.PHASECHK.TRANS64 P0, [R0+URZ+0x20], R3 ;  /* 0x00002003000085a7 */ /* 0x000ee400080010ff */
[----:B---3--:R-:W-:Y:S05]  /*8c40*/  @!P0 BRA `(.L_x_139) ;  /* 0xfffffffc00f08947 */ /* 0x008fea000383ffff */
[----:B------:R-:W-:Y:S05]  /*8c50*/  BRA `(.L_x_26) ;  /* 0xffffff8c00dc7947 */ /* 0x000fea000383ffff */
.L_x_34:
[----:B-1----:R-:W-:-:S07]  /*8c60*/  MOV R0, UR17 ;  /* 0x0000001100007c02 */ /* 0x002fce0008000f00 */
.L_x_140:
[----:B-1----:R1:W3:Y:S02]  /*8c70*/  SYNCS.PHASECHK.TRANS64.TRYWAIT P0, [R0+URZ+0x20], R3 ;  /* 0x00002003000075a7 */ /* 0x0022e400080011ff */
[----:B---3--:R-:W-:Y:S05]  /*8c80*/  @!P0 NANOSLEEP.SYNCS 0x989680 ;  /* 0x009896800000895d */ /* 0x008fea0003900000 */
[----:B------:R-:W3:Y:S02]  /*8c90*/  @!P0 SYNCS.PHASECHK.TRANS64 P0, [R0+URZ+0x20], R3 ;  /* 0x00002003000085a7 */ /* 0x000ee400080010ff */
[----:B---3--:R-:W-:Y:S05]  /*8ca0*/  @!P0 BRA `(.L_x_140) ;  /* 0xfffffffc00f08947 */ /* 0x008fea000383ffff */
[----:B------:R-:W-:Y:S05]  /*8cb0*/  BRA `(.L_x_33) ;  /* 0xffffff9000a47947 */ /* 0x000fea000383ffff */
.L_x_39:
[----:B-1----:R1:W3:Y:S02]  /*8cc0*/  SYNCS.PHASECHK.TRANS64.TRYWAIT P0, [R3+URZ+0x90], R0 ;  /* 0x00009000030075a7 */ /* 0x0022e400080011ff */
[----:B---3--:R-:W-:Y:S05]  /*8cd0*/  @!P0 NANOSLEEP.SYNCS 0x989680 ;  /* 0x009896800000895d */ /* 0x008fea0003900000 */
[----:B------:R-:W3:Y:S02]  /*8ce0*/  @!P0 SYNCS.PHASECHK.TRANS64 P0, [R3+URZ+0x90], R0 ;  /* 0x00009000030085a7 */ /* 0x000ee400080010ff */
[----:B---3--:R-:W-:Y:S05]  /*8cf0*/  @!P0 BRA `(.L_x_39) ;  /* 0xfffffffc00f08947 */ /* 0x008fea000383ffff */
[----:B------:R-:W-:Y:S05]  /*8d00*/  BRA `(.L_x_141) ;  /* 0xffffff9400447947 */ /* 0x000fea000383ffff */
.L_x_43:
[----:B-1----:R-:W-:-:S07]  /*8d10*/  MOV R0, UR4 ;  /* 0x0000000400007c02 */ /* 0x002fce0008000f00 */
.L_x_142:
[----:B-1----:R1:W3:Y:S02]  /*8d20*/  SYNCS.PHASECHK.TRANS64.TRYWAIT P0, [R0+URZ], R3 ;  /* 0x00000003000075a7 */ /* 0x0022e400080011ff */
[----:B---3--:R-:W-:Y:S05]  /*8d30*/  @!P0 NANOSLEEP.SYNCS 0x989680 ;  /* 0x009896800000895d */ /* 0x008fea0003900000 */
[----:B------:R-:W3:Y:S02]  /*8d40*/  @!P0 SYNCS.PHASECHK.TRANS64 P0, [R0+URZ], R3 ;  /* 0x00000003000085a7 */ /* 0x000ee400080010ff */
[----:B---3--:R-:W-:Y:S05]  /*8d50*/  @!P0 BRA `(.L_x_142) ;  /* 0xfffffffc00f08947 */ /* 0x008fea000383ffff */
[----:B------:R-:W-:Y:S05]  /*8d60*/  BRA `(.L_x_143) ;  /* 0xffffff9800f07947 */ /* 0x000fea000383ffff */
.L_x_44:
[----:B------:R-:W-:-:S07]  /*8d70*/  MOV R0, UR5 ;  /* 0x0000000500007c02 */ /* 0x000fce0008000f00 */
.L_x_144:
[----:B-1----:R1:W3:Y:S02]  /*8d80*/  SYNCS.PHASECHK.TRANS64.TRYWAIT P0, [R0+URZ], R3 ;  /* 0x00000003000075a7 */ /* 0x0022e400080011ff */
[----:B---3--:R-:W-:Y:S05]  /*8d90*/  @!P0 NANOSLEEP.SYNCS 0x989680 ;  /* 0x009896800000895d */ /* 0x008fea0003900000 */
[----:B------:R-:W3:Y:S02]  /*8da0*/  @!P0 SYNCS.PHASECHK.TRANS64 P0, [R0+URZ], R3 ;  /* 0x00000003000085a7 */ /* 0x000ee400080010ff */
[----:B---3--:R-:W-:Y:S05]  /*8db0*/  @!P0 BRA `(.L_x_144) ;  /* 0xfffffffc00f08947 */ /* 0x008fea000383ffff */
[----:B------:R-:W-:Y:S05]  /*8dc0*/  BRA `(.L_x_145) ;  /* 0xffffff9800fc7947 */ /* 0x000fea000383ffff */
.L_x_45:
[----:B------:R-:W-:-:S07]  /*8dd0*/  MOV R0, UR5 ;  /* 0x0000000500007c02 */ /* 0x000fce0008000f00 */
.L_x_146:
[----:B-1----:R1:W3:Y:S02]  /*8de0*/  SYNCS.PHASECHK.TRANS64.TRYWAIT P0, [R0+URZ], R3 ;  /* 0x00000003000075a7 */ /* 0x0022e400080011ff */
[----:B---3--:R-:W-:Y:S05]  /*8df0*/  @!P0 NANOSLEEP.SYNCS 0x989680 ;  /* 0x009896800000895d */ /* 0x008fea0003900000 */
[----:B------:R-:W3:Y:S02]  /*8e00*/  @!P0 SYNCS.PHASECHK.TRANS64 P0, [R0+URZ], R3 ;  /* 0x00000003000085a7 */ /* 0x000ee400080010ff */
[----:B---3--:R-:W-:Y:S05]  /*8e10*/  @!P0 BRA `(.L_x_146) ;  /* 0xfffffffc00f08947 */ /* 0x008fea000383ffff */
[----:B------:R-:W-:Y:S05]  /*8e20*/  BRA `(.L_x_147) ;  /* 0xffffff9c00087947 */ /* 0x000fea000383ffff */
.L_x_48:
[----:B--2---:R2:W3:Y:S02]  /*8e30*/  SYNCS.PHASECHK.TRANS64.TRYWAIT P0, [R2+URZ+0xf0], R5 ;  /* 0x0000f005020075a7 */ /* 0x0044e400080011ff */
[----:B---3--:R-:W-:Y:S05]  /*8e40*/  @!P0 NANOSLEEP.SYNCS 0x989680 ;  /* 0x009896800000895d */ /* 0x008fea0003900000 */
[----:B------:R-:W3:Y:S02]  /*8e50*/  @!P0 SYNCS.PHASECHK.TRANS64 P0, [R2+URZ+0xf0], R5 ;  /* 0x0000f005020085a7 */ /* 0x000ee400080010ff */
[----:B---3--:R-:W-:Y:S05]  /*8e60*/  @!P0 BRA `(.L_x_48) ;  /* 0xfffffffc00f08947 */ /* 0x008fea000383ffff */
[----:B------:R-:W-:Y:S05]  /*8e70*/  BRA `(.L_x_148) ;  /* 0xffffff9c006c7947 */ /* 0x000fea000383ffff */
.L_x_49:
[----:B------:R-:W-:-:S07]  /*8e80*/  MOV R2, UR4 ;  /* 0x0000000400027c02 */ /* 0x000fce0008000f00 */
.L_x_149:
[----:B--2---:R2:W3:Y:S02]  /*8e90*/  SYNCS.PHASECHK.TRANS64.TRYWAIT P0, [R2+URZ+0xa0], R5 ;  /* 0x0000a005020075a7 */ /* 0x0044e400080011ff */
[----:B---3--:R-:W-:Y:S05]  /*8ea0*/  @!P0 NANOSLEEP.SYNCS 0x989680 ;  /* 0x009896800000895d */ /* 0x008fea0003900000 */
[----:B------:R-:W3:Y:S02]  /*8eb0*/  @!P0 SYNCS.PHASECHK.TRANS64 P0, [R2+URZ+0xa0], R5 ;  /* 0x0000a005020085a7 */ /* 0x000ee400080010ff */
[----:B---3--:R-:W-:Y:S05]  /*8ec0*/  @!P0 BRA `(.L_x_149) ;  /* 0xfffffffc00f08947 */ /* 0x008fea000383ffff */
[----:B------:R-:W-:Y:S05]  /*8ed0*/  BRA `(.L_x_150) ;  /* 0xffffff9c007c7947 */ /* 0x000fea000383ffff */
.L_x_50:
[----:B--2---:R2:W3:Y:S02]  /*8ee0*/  SYNCS.PHASECHK.TRANS64.TRYWAIT P1, [R2+URZ+0x90], R5 ;  /* 0x00009005020075a7 */ /* 0x0044e400080211ff */
[----:B---3--:R-:W-:Y:S05]  /*8ef0*/  @!P1 NANOSLEEP.SYNCS 0x989680 ;  /* 0x009896800000995d */ /* 0x008fea0003900000 */
[----:B------:R-:W3:Y:S02]  /*8f00*/  @!P1 SYNCS.PHASECHK.TRANS64 P1, [R2+URZ+0x90], R5 ;  /* 0x00009005020095a7 */ /* 0x000ee400080210ff */
[----:B---3--:R-:W-:Y:S05]  /*8f10*/  @!P1 BRA `(.L_x_50) ;  /* 0xfffffffc00f09947 */ /* 0x008fea000383ffff */
[----:B------:R-:W-:Y:S05]  /*8f20*/  BRA `(.L_x_151) ;  /* 0xffffff9c00ac7947 */ /* 0x000fea000383ffff */
.L_x_53:
[----:B------:R-:W-:-:S07]  /*8f30*/  MOV R0, UR4 ;  /* 0x0000000400007c02 */ /* 0x000fce0008000f00 */
.L_x_152:
[----:B--2---:R2:W3:Y:S02]  /*8f40*/  SYNCS.PHASECHK.TRANS64.TRYWAIT P0, [R0+URZ+0xa0], R3 ;  /* 0x0000a003000075a7 */ /* 0x0044e400080011ff */
[----:B---3--:R-:W-:Y:S05]  /*8f50*/  @!P0 NANOSLEEP.SYNCS 0x989680 ;  /* 0x009896800000895d */ /* 0x008fea0003900000 */
[----:B------:R-:W3:Y:S02]  /*8f60*/  @!P0 SYNCS.PHASECHK.TRANS64 P0, [R0+URZ+0xa0], R3 ;  /* 0x0000a003000085a7 */ /* 0x000ee400080010ff */
[----:B---3--:R-:W-:Y:S05]  /*8f70*/  @!P0 BRA `(.L_x_152) ;  /* 0xfffffffc00f08947 */ /* 0x008fea000383ffff */
[----:B------:R-:W-:Y:S05]  /*8f80*/  BRA `(.L_x_52) ;  /* 0xffffffa000007947 */ /* 0x000fea000383ffff */
.L_x_60:
[----:B-1----:R1:W2:Y:S02]  /*8f90*/  SYNCS.PHASECHK.TRANS64.TRYWAIT P1, [R0+URZ+0x90], R5 ;  /* 0x00009005000075a7 */ /* 0x0022a400080211ff */
[----:B--2---:R-:W-:Y:S05]  /*8fa0*/  @!P1 NANOSLEEP.SYNCS 0x989680 ;  /* 0x009896800000995d */ /* 0x004fea0003900000 */
[----:B------:R-:W2:Y:S02]  /*8fb0*/  @!P1 SYNCS.PHASECHK.TRANS64 P1, [R0+URZ+0x90], R5 ;  /* 0x00009005000095a7 */ /* 0x000ea400080210ff */
[----:B--2---:R-:W-:Y:S05]  /*8fc0*/  @!P1 BRA `(.L_x_60) ;  /* 0xfffffffc00f09947 */ /* 0x004fea000383ffff */
[----:B------:R-:W-:Y:S05]  /*8fd0*/  BRA `(.L_x_153) ;  /* 0xffffffa400787947 */ /* 0x000fea000383ffff */
.L_x_61:
[----:B------:R-:W-:-:S07]  /*8fe0*/  MOV R3, UR31 ;  /* 0x0000001f00037c02 */ /* 0x000fce0008000f00 */
.L_x_154:
[----:B-1----:R1:W2:Y:S02]  /*8ff0*/  SYNCS.PHASECHK.TRANS64.TRYWAIT P0, [R3+URZ+0xd0], R0 ;  /* 0x0000d000030075a7 */ /* 0x0022a400080011ff */
[----:B--2---:R-:W-:Y:S05]  /*9000*/  @!P0 NANOSLEEP.SYNCS 0x989680 ;  /* 0x009896800000895d */ /* 0x004fea0003900000 */
[----:B------:R-:W2:Y:S02]  /*9010*/  @!P0 SYNCS.PHASECHK.TRANS64 P0, [R3+URZ+0xd0], R0 ;  /* 0x0000d000030085a7 */ /* 0x000ea400080010ff */
[----:B--2---:R-:W-:Y:S05]  /*9020*/  @!P0 BRA `(.L_x_154) ;  /* 0xfffffffc00f08947 */ /* 0x004fea000383ffff */
[----:B------:R-:W-:Y:S05]  /*9030*/  BRA `(.L_x_155) ;  /* 0xffffffa400c87947 */ /* 0x000fea000383ffff */
.L_x_64:
[----:B------:R-:W-:Y:S07]  /*9040*/  MOV R0, UR5 ;  /* 0x0000000500007c02 */ /* 0x000fee0008000f00 */
.L_x_156:
[----:B-1----:R1:W2:Y:S02]  /*9050*/  SYNCS.PHASECHK.TRANS64.TRYWAIT P0, [R0+URZ], R3 ;  /* 0x00000003000075a7 */ /* 0x0022a400080011ff */
[----:B--2---:R-:W-:Y:S05]  /*9060*/  @!P0 NANOSLEEP.SYNCS 0x989680 ;  /* 0x009896800000895d */ /* 0x004fea0003900000 */
[----:B------:R-:W2:Y:S02]  /*9070*/  @!P0 SYNCS.PHASECHK.TRANS64 P0, [R0+URZ], R3 ;  /* 0x00000003000085a7 */ /* 0x000ea400080010ff */
[----:B--2---:R-:W-:Y:S05]  /*9080*/  @!P0 BRA `(.L_x_156) ;  /* 0xfffffffc00f08947 */ /* 0x004fea000383ffff */
[----:B------:R-:W-:Y:S05]  /*9090*/  BRA `(.L_x_63) ;  /* 0xffffffa400e47947 */ /* 0x000fea000383ffff */
.L_x_67:
[----:B------:R-:W-:-:S07]  /*90a0*/  MOV R0, UR4 ;  /* 0x0000000400007c02 */ /* 0x000fce0008000f00 */
.L_x_157:
[----:B--2---:R2:W4:Y:S02]  /*90b0*/  SYNCS.PHASECHK.TRANS64.TRYWAIT P0, [R0+URZ], R3 ;  /* 0x00000003000075a7 */ /* 0x00452400080011ff */
[----:B----4-:R-:W-:Y:S05]  /*90c0*/  @!P0 NANOSLEEP.SYNCS 0x989680 ;  /* 0x009896800000895d */ /* 0x010fea0003900000 */
[----:B------:R-:W4:Y:S02]  /*90d0*/  @!P0 SYNCS.PHASECHK.TRANS64 P0, [R0+URZ], R3 ;  /* 0x00000003000085a7 */ /* 0x000f2400080010ff */
[----:B----4-:R-:W-:Y:S05]  /*90e0*/  @!P0 BRA `(.L_x_157) ;  /* 0xfffffffc00f08947 */ /* 0x010fea000383ffff */
[----:B------:R-:W-:Y:S05]  /*90f0*/  BRA `(.L_x_158) ;  /* 0xffffffa800c07947 */ /* 0x000fea000383ffff */
.L_x_68:
[----:B------:R-:W-:-:S07]  /*9100*/  MOV R0, UR5 ;  /* 0x0000000500007c02 */ /* 0x000fce0008000f00 */
.L_x_159:
[----:B-1----:R1:W2:Y:S02]  /*9110*/  SYNCS.PHASECHK.TRANS64.TRYWAIT P0, [R0+URZ], R3 ;  /* 0x00000003000075a7 */ /* 0x0022a400080011ff */
[----:B--2---:R-:W-:Y:S05]  /*9120*/  @!P0 NANOSLEEP.SYNCS 0x989680 ;  /* 0x009896800000895d */ /* 0x004fea0003900000 */
[----:B------:R-:W2:Y:S02]  /*9130*/  @!P0 SYNCS.PHASECHK.TRANS64 P0, [R0+URZ], R3 ;  /* 0x00000003000085a7 */ /* 0x000ea400080010ff */
[----:B--2---:R-:W-:Y:S05]  /*9140*/  @!P0 BRA `(.L_x_159) ;  /* 0xfffffffc00f08947 */ /* 0x004fea000383ffff */
[----:B------:R-:W-:Y:S05]  /*9150*/  BRA `(.L_x_160) ;  /* 0xffffffa800cc7947 */ /* 0x000fea000383ffff */
.L_x_69:
[----:B------:R-:W-:-:S07]  /*9160*/  MOV R0, UR5 ;  /* 0x0000000500007c02 */ /* 0x000fce0008000f00 */
.L_x_161:
[----:B-1----:R1:W2:Y:S02]  /*9170*/  SYNCS.PHASECHK.TRANS64.TRYWAIT P0, [R0+URZ], R3 ;  /* 0x00000003000075a7 */ /* 0x0022a400080011ff */
[----:B--2---:R-:W-:Y:S05]  /*9180*/  @!P0 NANOSLEEP.SYNCS 0x989680 ;  /* 0x009896800000895d */ /* 0x004fea0003900000 */
[----:B------:R-:W2:Y:S02]  /*9190*/  @!P0 SYNCS.PHASECHK.TRANS64 P0, [R0+URZ], R3 ;  /* 0x00000003000085a7 */ /* 0x000ea400080010ff */
[----:B--2---:R-:W-:Y:S05]  /*91a0*/  @!P0 BRA `(.L_x_161) ;  /* 0xfffffffc00f08947 */ /* 0x004fea000383ffff */
[----:B------:R-:W-:Y:S05]  /*91b0*/  BRA `(.L_x_162) ;  /* 0xffffffa800d87947 */ /* 0x000fea000383ffff */
.L_x_70:
[----:B------:R-:W-:-:S07]  /*91c0*/  MOV R0, UR4 ;  /* 0x0000000400007c02 */ /* 0x000fce0008000f00 */
.L_x_163:
[----:B-1----:R1:W2:Y:S02]  /*91d0*/  SYNCS.PHASECHK.TRANS64.TRYWAIT P0, [R0+URZ], R3 ;  /* 0x00000003000075a7 */ /* 0x0022a400080011ff */
[----:B--2---:R-:W-:Y:S05]  /*91e0*/  @!P0 NANOSLEEP.SYNCS 0x989680 ;  /* 0x009896800000895d */ /* 0x004fea0003900000 */
[----:B------:R-:W2:Y:S02]  /*91f0*/  @!P0 SYNCS.PHASECHK.TRANS64 P0, [R0+URZ], R3 ;  /* 0x00000003000085a7 */ /* 0x000ea400080010ff */
[----:B--2---:R-:W-:Y:S05]  /*9200*/  @!P0 BRA `(.L_x_163) ;  /* 0xfffffffc00f08947 */ /* 0x004fea000383ffff */
[----:B------:R-:W-:Y:S05]  /*9210*/  BRA `(.L_x_164) ;  /* 0xffffffa800e47947 */ /* 0x000fea000383ffff */
.L_x_75:
[----:B--2---:R2:W3:Y:S02]  /*9220*/  SYNCS.PHASECHK.TRANS64.TRYWAIT P0, [R12+URZ+0x90], R9 ;  /* 0x000090090c0075a7 */ /* 0x0044e400080011ff */
[----:B---3--:R-:W-:Y:S05]  /*9230*/  @!P0 NANOSLEEP.SYNCS 0x989680 ;  /* 0x009896800000895d */ /* 0x008fea0003900000 */
[----:B------:R-:W3:Y:S02]  /*9240*/  @!P0 SYNCS.PHASECHK.TRANS64 P0, [R12+URZ+0x90], R9 ;  /* 0x000090090c0085a7 */ /* 0x000ee400080010ff */
[----:B---3--:R-:W-:Y:S05]  /*9250*/  @!P0 BRA `(.L_x_75) ;  /* 0xfffffffc00f08947 */ /* 0x008fea000383ffff */
[----:B------:R-:W-:Y:S05]  /*9260*/  BRA `(.L_x_165) ;  /* 0xffffffb000147947 */ /* 0x000fea000383ffff */
.L_x_78:
[----:B------:R-:W-:Y:S07]  /*9270*/  MOV R0, UR21 ;  /* 0x0000001500007c02 */ /* 0x000fee0008000f00 */
.L_x_166:
[----:B--2---:R2:W3:Y:S02]  /*9280*/  SYNCS.PHASECHK.TRANS64.TRYWAIT P2, [R0+URZ+0x88], R11 ;  /* 0x0000880b000075a7 */ /* 0x0044e400080411ff */
[----:B---3--:R-:W-:Y:S05]  /*9290*/  @!P2 NANOSLEEP.SYNCS 0x989680 ;  /* 0x009896800000a95d */ /* 0x008fea0003900000 */
[----:B------:R-:W3:Y:S02]  /*92a0*/  @!P2 SYNCS.PHASECHK.TRANS64 P2, [R0+URZ+0x88], R11 ;  /* 0x0000880b0000a5a7 */ /* 0x000ee400080410ff */
[----:B---3--:R-:W-:Y:S05]  /*92b0*/  @!P2 BRA `(.L_x_166) ;  /* 0xfffffffc00f0a947 */ /* 0x008fea000383ffff */
[----:B------:R-:W-:Y:S05]  /*92c0*/  BRA `(.L_x_77) ;  /* 0xffffffb4007c7947 */ /* 0x000fea000383ffff */
.L_x_81:
[----:B--2---:R-:W-:Y:S07]  /*92d0*/  MOV R0, UR21 ;  /* 0x0000001500007c02 */ /* 0x004fee0008000f00 */
.L_x_167:
[----:B--2---:R2:W3:Y:S02]  /*92e0*/  SYNCS.PHASECHK.TRANS64.TRYWAIT P0, [R0+URZ+0x60], R9 ;  /* 0x00006009000075a7 */ /* 0x0044e400080011ff */
[----:B---3--:R-:W-:Y:S05]  /*92f0*/  @!P0 NANOSLEEP.SYNCS 0x989680 ;  /* 0x009896800000895d */ /* 0x008fea0003900000 */
[----:B------:R-:W3:Y:S02]  /*9300*/  @!P0 SYNCS.PHASECHK.TRANS64 P0, [R0+URZ+0x60], R9 ;  /* 0x00006009000085a7 */ /* 0x000ee400080010ff */
[----:B---3--:R-:W-:Y:S05]  /*9310*/  @!P0 BRA `(.L_x_167) ;  /* 0xfffffffc00f08947 */ /* 0x008fea000383ffff */
[----:B------:R-:W-:Y:S05]  /*9320*/  BRA `(.L_x_168) ;  /* 0xffffffb400d87947 */ /* 0x000fea000383ffff */
.L_x_82:
[----:B------:R-:W-:Y:S07]  /*9330*/  MOV R0, UR21 ;  /* 0x0000001500007c02 */ /* 0x000fee0008000f00 */
.L_x_169:
[----:B--2---:R2:W3:Y:S02]  /*9340*/  SYNCS.PHASECHK.TRANS64.TRYWAIT P0, [R0+URZ+0x68], R9 ;  /* 0x00006809000075a7 */ /* 0x0044e400080011ff */
[----:B---3--:R-:W-:Y:S05]  /*9350*/  @!P0 NANOSLEEP.SYNCS 0x989680 ;  /* 0x009896800000895d */ /* 0x008fea0003900000 */
[----:B------:R-:W3:Y:S02]  /*9360*/  @!P0 SYNCS.PHASECHK.TRANS64 P0, [R0+URZ+0x68], R9 ;  /* 0x00006809000085a7 */ /* 0x000ee400080010ff */
[----:B---3--:R-:W-:Y:S05]  /*9370*/  @!P0 BRA `(.L_x_169) ;  /* 0xfffffffc00f08947 */ /* 0x008fea000383ffff */
[----:B------:R-:W-:Y:S05]  /*9380*/  BRA `(.L_x_170) ;  /* 0xffffffb800107947 */ /* 0x000fea000383ffff */
.L_x_83:
[----:B------:R-:W-:Y:S07]  /*9390*/  MOV R0, UR21 ;  /* 0x0000001500007c02 */ /* 0x000fee0008000f00 */
.L_x_171:
[----:B--2---:R2:W3:Y:S02]  /*93a0*/  SYNCS.PHASECHK.TRANS64.TRYWAIT P0, [R0+URZ+0x70], R9 ;  /* 0x00007009000075a7 */ /* 0x0044e400080011ff */
[----:B---3--:R-:W-:Y:S05]  /*93b0*/  @!P0 NANOSLEEP.SYNCS 0x989680 ;  /* 0x009896800000895d */ /* 0x008fea0003900000 */
[----:B------:R-:W3:Y:S02]  /*93c0*/  @!P0 SYNCS.PHASECHK.TRANS64 P0, [R0+URZ+0x70], R9 ;  /* 0x00007009000085a7 */ /* 0x000ee400080010ff */
[----:B---3--:R-:W-:Y:S05]  /*93d0*/  @!P0 BRA `(.L_x_171) ;  /* 0xfffffffc00f08947 */ /* 0x008fea000383ffff */
[----:B------:R-:W-:Y:S05]  /*93e0*/  BRA `(.L_x_172) ;  /* 0xffffffb800547947 */ /* 0x000fea000383ffff */
.L_x_84:
[----:B------:R-:W-:Y:S07]  /*93f0*/  MOV R0, UR21 ;  /* 0x0000001500007c02 */ /* 0x000fee0008000f00 */
.L_x_173:
[----:B--2---:R2:W3:Y:S02]  /*9400*/  SYNCS.PHASECHK.TRANS64.TRYWAIT P0, [R0+URZ+0x78], R9 ;  /* 0x00007809000075a7 */ /* 0x0044e400080011ff */
[----:B---3--:R-:W-:Y:S05]  /*9410*/  @!P0 NANOSLEEP.SYNCS 0x989680 ;  /* 0x009896800000895d */ /* 0x008fea0003900000 */
[----:B------:R-:W3:Y:S02]  /*9420*/  @!P0 SYNCS.PHASECHK.TRANS64 P0, [R0+URZ+0x78], R9 ;  /* 0x00007809000085a7 */ /* 0x000ee400080010ff */
[----:B---3--:R-:W-:Y:S05]  /*9430*/  @!P0 BRA `(.L_x_173) ;  /* 0xfffffffc00f08947 */ /* 0x008fea000383ffff */
[----:B------:R-:W-:Y:S05]  /*9440*/  BRA `(.L_x_174) ;  /* 0xffffffb800947947 */ /* 0x000fea000383ffff */
.L_x_86:
[----:B------:R-:W-:-:S07]  /*9450*/  MOV R0, UR21 ;  /* 0x0000001500007c02 */ /* 0x000fce0008000f00 */
.L_x_175:
[----:B---3--:R3:W4:Y:S02]  /*9460*/  SYNCS.PHASECHK.TRANS64.TRYWAIT P0, [R0+URZ+0x60], R3 ;  /* 0x00006003000075a7 */ /* 0x00872400080011ff */
[----:B----4-:R-:W-:Y:S05]  /*9470*/  @!P0 NANOSLEEP.SYNCS 0x989680 ;  /* 0x009896800000895d */ /* 0x010fea0003900000 */
[----:B------:R-:W4:Y:S02]  /*9480*/  @!P0 SYNCS.PHASECHK.TRANS64 P0, [R0+URZ+0x60], R3 ;  /* 0x00006003000085a7 */ /* 0x000f2400080010ff */
[----:B----4-:R-:W-:Y:S05]  /*9490*/  @!P0 BRA `(.L_x_175) ;  /* 0xfffffffc00f08947 */ /* 0x010fea000383ffff */
[----:B------:R-:W-:Y:S05]  /*94a0*/  BRA `(.L_x_176) ;  /* 0xffffffbc000c7947 */ /* 0x000fea000383ffff */
.L_x_87:
[----:B---3--:R-:W-:-:S07]  /*94b0*/  MOV R0, UR21 ;  /* 0x0000001500007c02 */ /* 0x008fce0008000f00 */
.L_x_177:
[----:B---3--:R3:W4:Y:S02]  /*94c0*/  SYNCS.PHASECHK.TRANS64.TRYWAIT P0, [R0+URZ+0x68], R3 ;  /* 0x00006803000075a7 */ /* 0x00872400080011ff */
[----:B----4-:R-:W-:Y:S05]  /*94d0*/  @!P0 NANOSLEEP.SYNCS 0x989680 ;  /* 0x009896800000895d */ /* 0x010fea0003900000 */
[----:B------:R-:W4:Y:S02]  /*94e0*/  @!P0 SYNCS.PHASECHK.TRANS64 P0, [R0+URZ+0x68], R3 ;  /* 0x00006803000085a7 */ /* 0x000f2400080010ff */
[----:B----4-:R-:W-:Y:S05]  /*94f0*/  @!P0 BRA `(.L_x_177) ;  /* 0xfffffffc00f08947 */ /* 0x010fea000383ffff */
[----:B------:R-:W-:Y:S05]  /*9500*/  BRA `(.L_x_178) ;  /* 0xffffffb800fc7947 */ /* 0x000fea000383ffff */
.L_x_88:
[----:B---3--:R-:W-:-:S07]  /*9510*/  MOV R0, UR21 ;  /* 0x0000001500007c02 */ /* 0x008fce0008000f00 */
.L_x_179:
[----:B---3--:R3:W4:Y:S02]  /*9520*/  SYNCS.PHASECHK.TRANS64.TRYWAIT P0, [R0+URZ+0x70], R3 ;  /* 0x00007003000075a7 */ /* 0x00872400080011ff */
[----:B----4-:R-:W-:Y:S05]  /*9530*/  @!P0 NANOSLEEP.SYNCS 0x989680 ;  /* 0x009896800000895d */ /* 0x010fea0003900000 */
[----:B------:R-:W4:Y:S02]  /*9540*/  @!P0 SYNCS.PHASECHK.TRANS64 P0, [R0+URZ+0x70], R3 ;  /* 0x00007003000085a7 */ /* 0x000f2400080010ff */
[----:B----4-:R-:W-:Y:S05]  /*9550*/  @!P0 BRA `(.L_x_179) ;  /* 0xfffffffc00f08947 */ /* 0x010fea000383ffff */
[----:B------:R-:W-:Y:S05]  /*9560*/  BRA `(.L_x_180) ;  /* 0xffffffb800ec7947 */ /* 0x000fea000383ffff */
.L_x_90:
[----:B-1----:R1:W2:Y:S02]  /*9570*/  SYNCS.PHASECHK.TRANS64.TRYWAIT P0, [R3+URZ+0x90], R0 ;  /* 0x00009000030075a7 */ /* 0x0022a400080011ff */
[----:B--2---:R-:W-:Y:S05]  /*9580*/  @!P0 NANOSLEEP.SYNCS 0x989680 ;  /* 0x009896800000895d */ /* 0x004fea0003900000 */
[----:B------:R-:W2:Y:S02]  /*9590*/  @!P0 SYNCS.PHASECHK.TRANS64 P0, [R3+URZ+0x90], R0 ;  /* 0x00009000030085a7 */ /* 0x000ea400080010ff */
[----:B--2---:R-:W-:Y:S05]  /*95a0*/  @!P0 BRA `(.L_x_90) ;  /* 0xfffffffc00f08947 */ /* 0x004fea000383ffff */
[----:B------:R-:W-:Y:S05]  /*95b0*/  BRA `(.L_x_181) ;  /* 0xffffffbc00bc7947 */ /* 0x000fea000383ffff */
.L_x_101:
[----:B-1----:R-:W-:Y:S04]  /*95c0*/  MOV R0, UR44 ;  /* 0x0000002c00007c02 */ /* 0x002fe80008000f00 */
[----:B------:R1:W2:Y:S03]  /*95d0*/  SYNCS.PHASECHK.TRANS64.TRYWAIT P1, [R0+URZ+0x40], R5 ;  /* 0x00004005000075a7 */ /* 0x0002a600080211ff */
[----:B--2---:R-:W-:Y:S05]  /*95e0*/  @!P1 NANOSLEEP.SYNCS 0x989680 ;  /* 0x009896800000995d */ /* 0x004fea0003900000 */
[----:B------:R-:W2:Y:S02]  /*95f0*/  @!P1 SYNCS.PHASECHK.TRANS64 P1, [R0+URZ+0x40], R5 ;  /* 0x00004005000095a7 */ /* 0x000ea400080210ff */
[----:B--2---:R-:W-:Y:S05]  /*9600*/  @!P1 BRA `(.L_x_101) ;  /* 0xfffffffc00ec9947 */ /* 0x004fea000383ffff */
[----:B------:R-:W-:Y:S05]  /*9610*/  BRA `(.L_x_100) ;  /* 0xffffffcc00507947 */ /* 0x000fea000383ffff */
.L_x_103:
[----:B-1----:R1:W4:Y:S02]  /*9620*/  SYNCS.PHASECHK.TRANS64.TRYWAIT P0, [R80+URZ+0xb0], R3 ;  /* 0x0000b003500075a7 */ /* 0x00232400080011ff */
[----:B----4-:R-:W-:Y:S05]  /*9630*/  @!P0 NANOSLEEP.SYNCS 0x989680 ;  /* 0x009896800000895d */ /* 0x010fea0003900000 */
[----:B------:R-:W4:Y:S02]  /*9640*/  @!P0 SYNCS.PHASECHK.TRANS64 P0, [R80+URZ+0xb0], R3 ;  /* 0x0000b003500085a7 */ /* 0x000f2400080010ff */
[----:B----4-:R-:W-:Y:S05]  /*9650*/  @!P0 BRA `(.L_x_103) ;  /* 0xfffffffc00f08947 */ /* 0x010fea000383ffff */
[----:B------:R-:W-:Y:S05]  /*9660*/  BRA `(.L_x_102) ;  /* 0xffffffcc007c7947 */ /* 0x000fea000383ffff */
.L_x_112:
[----:B-1----:R1:W2:Y:S02]  /*9670*/  SYNCS.PHASECHK.TRANS64.TRYWAIT P0, [R3+URZ+0x40], R0 ;  /* 0x00004000030075a7 */ /* 0x0022a400080011ff */
[----:B--2---:R-:W-:Y:S05]  /*9680*/  @!P0 NANOSLEEP.SYNCS 0x989680 ;  /* 0x009896800000895d */ /* 0x004fea0003900000 */
[----:B------:R-:W2:Y:S02]  /*9690*/  @!P0 SYNCS.PHASECHK.TRANS64 P0, [R3+URZ+0x40], R0 ;  /* 0x00004000030085a7 */ /* 0x000ea400080010ff */
[----:B--2---:R-:W-:Y:S05]  /*96a0*/  @!P0 BRA `(.L_x_112) ;  /* 0xfffffffc00f08947 */ /* 0x004fea000383ffff */
[----:B------:R-:W-:Y:S05]  /*96b0*/  BRA `(.L_x_111) ;  /* 0xffffffd400a07947 */ /* 0x000fea000383ffff */
.L_x_120:
[----:B-1----:R1:W3:Y:S02]  /*96c0*/  SYNCS.PHASECHK.TRANS64.TRYWAIT P0, [R89+URZ+0x40], R4 ;  /* 0x00004004590075a7 */ /* 0x0022e400080011ff */
[----:B---3--:R-:W-:Y:S05]  /*96d0*/  @!P0 NANOSLEEP.SYNCS 0x989680 ;  /* 0x009896800000895d */ /* 0x008fea0003900000 */
[----:B------:R-:W3:Y:S02]  /*96e0*/  @!P0 SYNCS.PHASECHK.TRANS64 P0, [R89+URZ+0x40], R4 ;  /* 0x00004004590085a7 */ /* 0x000ee400080010ff */
[----:B---3--:R-:W-:Y:S05]  /*96f0*/  @!P0 BRA `(.L_x_120) ;  /* 0xfffffffc00f08947 */ /* 0x008fea000383ffff */
[----:B------:R-:W-:Y:S05]  /*9700*/  BRA `(.L_x_119) ;  /* 0xffffffdc00e87947 */ /* 0x000fea000383ffff */
.L_x_128:
[----:B-1----:R1:W3:Y:S02]  /*9710*/  SYNCS.PHASECHK.TRANS64.TRYWAIT P0, [R92+URZ+0x40], R3 ;  /* 0x000040035c0075a7 */ /* 0x0022e400080011ff */
[----:B---3--:R-:W-:Y:S05]  /*9720*/  @!P0 NANOSLEEP.SYNCS 0x989680 ;  /* 0x009896800000895d */ /* 0x008fea0003900000 */
[----:B------:R-:W3:Y:S02]  /*9730*/  @!P0 SYNCS.PHASECHK.TRANS64 P0, [R92+URZ+0x40], R3 ;  /* 0x000040035c0085a7 */ /* 0x000ee400080010ff */
[----:B---3--:R-:W-:Y:S05]  /*9740*/  @!P0 BRA `(.L_x_128) ;  /* 0xfffffffc00f08947 */ /* 0x008fea000383ffff */
[----:B------:R-:W-:Y:S05]  /*9750*/  BRA `(.L_x_127) ;  /* 0xffffffe8002c7947 */ /* 0x000fea000383ffff */
        .weak           $__internal_0_$__cuda_sm10x_tcgen05_guardrail_trap_col_being_dealloced_not_returned_by_alloc
        .type           $__internal_0_$__cuda_sm10x_tcgen05_guardrail_trap_col_being_dealloced_not_returned_by_alloc,@function
        .size           $__internal_0_$__cuda_sm10x_tcgen05_guardrail_trap_col_being_dealloced_not_returned_by_alloc,($__internal_1_$__cuda_sm10x_tcgen05_guardrail_trap_phase_invalid_during_alloc - $__internal_0_$__cuda_sm10x_tcgen05_guardrail_trap_col_being_dealloced_not_returned_by_alloc)
$__internal_0_$__cuda_sm10x_tcgen05_guardrail_trap_col_being_dealloced_not_returned_by_alloc:
[----:B------:R-:W-:Y:S05]  /*9760*/  BPT.TRAP 0x1 ;  /* 0x000000040000795c */ /* 0x000fea0000300000 */
[----:B------:R-:W-:-:S04]  /*9770*/  HFMA2 R3, -RZ, RZ, 0, 0 ;  /* 0x00000000ff037431 */ /* 0x000fc800000001ff */
[----:B------:R-:W-:Y:S05]  /*9780*/  RET.REL.NODEC R2 `(_ZN7cutlass13device_kernelINS_4gemm6kernel13GemmUniversalIN4cute5tupleIJiiiiEEENS1_10collective13CollectiveMmaINS1_35MainloopSm100TmaUmmaWarpSpecializedILi4ELi2ELi4ENS5_IJNS4_1CILi2EEESB_NSA_ILi1EEEEEEEENS5_IJNSA_ILi64EEENSA_ILi128EEENSA_ILi32EEEEEENS_10tfloat32_tENS5_IJlSC_lEEESJ_SK_NS4_8TiledMMAINS4_8MMA_AtomIJNS4_17SM100_MMA_TF32_SSISJ_SJ_fLi64ELi128ELNS4_4UMMA5MajorE0ELSP_0ELNSO_7ScaleInE0ELSQ_0EEEEEENS4_6LayoutINS5_IJSC_SC_SC_EEENS5_IJNSA_ILi0EEESV_SV_EEEEENS5_IJNS4_10UnderscoreESY_SY_EEEEENS4_23SM90_TMA_LOAD_MULTICASTENS4_14ComposedLayoutINS4_7SwizzleILi3ELi4ELi3EEENS4_18smem_ptr_flag_bitsILi32EEENST_INS5_IJNSA_ILi8EEESH_EEENS5_IJSH_SC_EEEEEEEvNS4_8identityES11_S1B_vS1C_EENS_8epilogue10collective18CollectiveEpilogueINS1E_23Sm100TmaWarpSpecializedILi4ELi2ELi16ELb1ELb0EEEJSI_NS5_IJNST_ISF_SC_EENST_ISH_SC_EEEEESJ_SK_SJ_SK_NS1E_6fusion15FusionCallbacksIS1I_NS1M_17LinearCombinationISJ_fSJ_fLNS_15FloatRoundStyleE2EEESI_S1L_JEEENS4_5SM1004TMEM4LOAD26SM100_TMEM_LOAD_16dp128b8xENS4_13SM90_TMA_LOADES1B_NS4_17SM75_U32x4_LDSM_NENS4_14SM90_TMA_STOREES1B_NS4_17SM90_U32x4_STSM_NENS4_39AutoVectorizingCopyWithAssumedAlignmentILi128EEEEEEvvEEEEvNT_6ParamsE) ;  /* 0xffffff68021c7950 */ /* 0x000fea0003c3ffff */
        .weak           $__internal_1_$__cuda_sm10x_tcgen05_guardrail_trap_phase_invalid_during_alloc
        .type           $__internal_1_$__cuda_sm10x_tcgen05_guardrail_trap_phase_invalid_during_alloc,@function
        .size           $__internal_1_$__cuda_sm10x_tcgen05_guardrail_trap_phase_invalid_during_alloc,($__internal_2_$__cuda_sm10x_tcgen05_guardrail_trap_unallocated_columns_being_dealloced - $__internal_1_$__cuda_sm10x_tcgen05_guardrail_trap_phase_invalid_during_alloc)
$__internal_1_$__cuda_sm10x_tcgen05_guardrail_trap_phase_invalid_during_alloc:
[----:B------:R-:W-:Y:S05]  /*9790*/  BPT.TRAP 0x1 ;  /* 0x000000040000795c */ /* 0x000fea0000300000 */
[----:B------:R-:W-:-:S04]  /*97a0*/  MOV R5, 0x0 ;  /* 0x0000000000057802 */ /* 0x000fc80000000f00 */
[----:B------:R-:W-:Y:S05]  /*97b0*/  RET.REL.NODEC R4 `(_ZN7cutlass13device_kernelINS_4gemm6kernel13GemmUniversalIN4cute5tupleIJiiiiEEENS1_10collective13CollectiveMmaINS1_35MainloopSm100TmaUmmaWarpSpecializedILi4ELi2ELi4ENS5_IJNS4_1CILi2EEESB_NSA_ILi1EEEEEEEENS5_IJNSA_ILi64EEENSA_ILi128EEENSA_ILi32EEEEEENS_10tfloat32_tENS5_IJlSC_lEEESJ_SK_NS4_8TiledMMAINS4_8MMA_AtomIJNS4_17SM100_MMA_TF32_SSISJ_SJ_fLi64ELi128ELNS4_4UMMA5MajorE0ELSP_0ELNSO_7ScaleInE0ELSQ_0EEEEEENS4_6LayoutINS5_IJSC_SC_SC_EEENS5_IJNSA_ILi0EEESV_SV_EEEEENS5_IJNS4_10UnderscoreESY_SY_EEEEENS4_23SM90_TMA_LOAD_MULTICASTENS4_14ComposedLayoutINS4_7SwizzleILi3ELi4ELi3EEENS4_18smem_ptr_flag_bitsILi32EEENST_INS5_IJNSA_ILi8EEESH_EEENS5_IJSH_SC_EEEEEEEvNS4_8identityES11_S1B_vS1C_EENS_8epilogue10collective18CollectiveEpilogueINS1E_23Sm100TmaWarpSpecializedILi4ELi2ELi16ELb1ELb0EEEJSI_NS5_IJNST_ISF_SC_EENST_ISH_SC_EEEEESJ_SK_SJ_SK_NS1E_6fusion15FusionCallbacksIS1I_NS1M_17LinearCombinationISJ_fSJ_fLNS_15FloatRoundStyleE2EEESI_S1L_JEEENS4_5SM1004TMEM4LOAD26SM100_TMEM_LOAD_16dp128b8xENS4_13SM90_TMA_LOADES1B_NS4_17SM75_U32x4_LDSM_NENS4_14SM90_TMA_STOREES1B_NS4_17SM90_U32x4_STSM_NENS4_39AutoVectorizingCopyWithAssumedAlignmentILi128EEEEEEvvEEEEvNT_6ParamsE) ;  /* 0xffffff6804107950 */ /* 0x000fea0003c3ffff */
        .weak           $__internal_2_$__cuda_sm10x_tcgen05_guardrail_trap_unallocated_columns_being_dealloced
        .type           $__internal_2_$__cuda_sm10x_tcgen05_guardrail_trap_unallocated_columns_being_dealloced,@function
        .size           $__internal_2_$__cuda_sm10x_tcgen05_guardrail_trap_unallocated_columns_being_dealloced,(.L_x_183 - $__internal_2_$__cuda_sm10x_tcgen05_guardrail_trap_unallocated_columns_being_dealloced)
$__internal_2_$__cuda_sm10x_tcgen05_guardrail_trap_unallocated_columns_being_dealloced:
[----:B------:R-:W-:Y:S05]  /*97c0*/  BPT.TRAP 0x1 ;  /* 0x000000040000795c */ /* 0x000fea0000300000 */
[----:B------:R-:W-:-:S04]  /*97d0*/  HFMA2 R3, -RZ, RZ, 0, 0 ;  /* 0x00000000ff037431 */ /* 0x000fc800000001ff */
[----:B------:R-:W-:Y:S05]  /*97e0*/  RET.REL.NODEC R2 `(_ZN7cutlass13device_kernelINS_4gemm6kernel13GemmUniversalIN4cute5tupleIJiiiiEEENS1_10collective13CollectiveMmaINS1_35MainloopSm100TmaUmmaWarpSpecializedILi4ELi2ELi4ENS5_IJNS4_1CILi2EEESB_NSA_ILi1EEEEEEEENS5_IJNSA_ILi64EEENSA_ILi128EEENSA_ILi32EEEEEENS_10tfloat32_tENS5_IJlSC_lEEESJ_SK_NS4_8TiledMMAINS4_8MMA_AtomIJNS4_17SM100_MMA_TF32_SSISJ_SJ_fLi64ELi128ELNS4_4UMMA5MajorE0ELSP_0ELNSO_7ScaleInE0ELSQ_0EEEEEENS4_6LayoutINS5_IJSC_SC_SC_EEENS5_IJNSA_ILi0EEESV_SV_EEEEENS5_IJNS4_10UnderscoreESY_SY_EEEEENS4_23SM90_TMA_LOAD_MULTICASTENS4_14ComposedLayoutINS4_7SwizzleILi3ELi4ELi3EEENS4_18smem_ptr_flag_bitsILi32EEENST_INS5_IJNSA_ILi8EEESH_EEENS5_IJSH_SC_EEEEEEEvNS4_8identityES11_S1B_vS1C_EENS_8epilogue10collective18CollectiveEpilogueINS1E_23Sm100TmaWarpSpecializedILi4ELi2ELi16ELb1ELb0EEEJSI_NS5_IJNST_ISF_SC_EENST_ISH_SC_EEEEESJ_SK_SJ_SK_NS1E_6fusion15FusionCallbacksIS1I_NS1M_17LinearCombinationISJ_fSJ_fLNS_15FloatRoundStyleE2EEESI_S1L_JEEENS4_5SM1004TMEM4LOAD26SM100_TMEM_LOAD_16dp128b8xENS4_13SM90_TMA_LOADES1B_NS4_17SM75_U32x4_LDSM_NENS4_14SM90_TMA_STOREES1B_NS4_17SM90_U32x4_STSM_NENS4_39AutoVectorizingCopyWithAssumedAlignmentILi128EEEEEEvvEEEEvNT_6ParamsE) ;  /* 0xffffff6802047950 */ /* 0x000fea0003c3ffff */
.L_x_182:
[----:B------:R-:W-:-:S00]  /*97f0*/  BRA `(.L_x_182) ;  /* 0xfffffffc00fc7947 */ /* 0x000fc0000383ffff */
[----:B------:R-:W-:-:S00]  /*9800*/  NOP ;  /* 0x0000000000007918 */ /* 0x000fc00000000000 */
[----:B------:R-:W-:-:S00]  /*9810*/  NOP ;  /* 0x0000000000007918 */ /* 0x000fc00000000000 */
[----:B------:R-:W-:-:S00]  /*9820*/  NOP ;  /* 0x0000000000007918 */ /* 0x000fc00000000000 */
[----:B------:R-:W-:-:S00]  /*9830*/  NOP ;  /* 0x0000000000007918 */ /* 0x000fc00000000000 */
[----:B------:R-:W-:-:S00]  /*9840*/  NOP ;  /* 0x0000000000007918 */ /* 0x000fc00000000000 */
[----:B------:R-:W-:-:S00]  /*9850*/  NOP ;  /* 0x0000000000007918 */ /* 0x000fc00000000000 */
[----:B------:R-:W-:-:S00]  /*9860*/  NOP ;  /* 0x0000000000007918 */ /* 0x000fc00000000000 */
[----:B------:R-:W-:-:S00]  /*9870*/  NOP ;  /* 0x0000000000007918 */ /* 0x000fc00000000000 */
.L_x_183:


//--------------------- .nv.global.init           --------------------------
	.section	.nv.global.init,"aw",@progbits
.nv.global.init:
	.type		$str$27,@object
	.size		$str$27,($str$28 - $str$27)
$str$27:
        /*0000*/ 	.byte	0x28, 0x61, 0x64, 0x64, 0x72, 0x65, 0x73, 0x73, 0x20, 0x26, 0x20, 0x6d, 0x61, 0x73, 0x6b, 0x29
        /*0010*/ 	.byte	0x20, 0x3d, 0x3d, 0x20, 0x30, 0x00
	.type		$str$28,@object
	.size		$str$28,($str$26 - $str$28)
$str$28:
        /*0016*/ 	.byte	0x2f, 0x74, 0x6d, 0x70, 0x2f, 0x63, 0x75, 0x74, 0x6c, 0x61, 0x73, 0x73, 0x5f, 0x73, 0x77, 0x65
        /*0026*/ 	.byte	0x65, 0x70, 0x5f, 0x73, 0x72, 0x63, 0x2f, 0x69, 0x6e, 0x63, 0x6c, 0x75, 0x64, 0x65, 0x2f, 0x63
        /*0036*/ 	.byte	0x75, 0x74, 0x65, 0x2f, 0x70, 0x6f, 0x69, 0x6e, 0x74, 0x65, 0x72, 0x5f, 0x66, 0x6c, 0x61, 0x67
        /*0046*/ 	.byte	0x67, 0x65, 0x64, 0x2e, 0x68, 0x70, 0x70, 0x00
	.type		$str$26,@object
	.size		$str$26,($str$25 - $str$26)
$str$26:
        /*004e*/ 	.byte	0x2f, 0x74, 0x6d, 0x70, 0x2f, 0x63, 0x75, 0x74, 0x6c, 0x61, 0x73, 0x73, 0x5f, 0x73, 0x77, 0x65
        /*005e*/ 	.byte	0x65, 0x70, 0x5f, 0x73, 0x72, 0x63, 0x2f, 0x69, 0x6e, 0x63, 0x6c, 0x75, 0x64, 0x65, 0x2f, 0x63
        /*006e*/ 	.byte	0x75, 0x74, 0x65, 0x2f, 0x61, 0x74, 0x6f, 0x6d, 0x2f, 0x63, 0x6f, 0x70, 0x79, 0x5f, 0x74, 0x72
        /*007e*/ 	.byte	0x61, 0x69, 0x74, 0x73, 0x5f, 0x73, 0x6d, 0x31, 0x30, 0x30, 0x2e, 0x68, 0x70, 0x70, 0x00
	.type		$str$25,@object
	.size		$str$25,(__unnamed_1 - $str$25)
$str$25:
        /*008d*/ 	.byte	0x28, 0x28, 0x75, 0x69, 0x6e, 0x74, 0x33, 0x32, 0x5f, 0x74, 0x28, 0x74, 0x68, 0x72, 0x65, 0x61
        /*009d*/ 	.byte	0x64, 0x49, 0x64, 0x78, 0x2e, 0x78, 0x29, 0x20, 0x2f, 0x20, 0x33, 0x32, 0x29, 0x20, 0x25, 0x20
        /*00ad*/ 	.byte	0x34, 0x29, 0x20, 0x3d, 0x3d, 0x20, 0x28, 0x28, 0x28, 0x74, 0x6d, 0x65, 0x6d, 0x5f, 0x61, 0x64
        /*00bd*/ 	.byte	0x64, 0x72, 0x20, 0x3e, 0x3e, 0x20, 0x31, 0x36, 0x29, 0x20, 0x2f, 0x20, 0x33, 0x32, 0x29, 0x20
        /*00cd*/ 	.byte	0x25, 0x20, 0x34, 0x29, 0x00
	.type		__unnamed_1,@object
	.size		__unnamed_1,(__unnamed_2 - __unnamed_1)
__unnamed_1:
        /*00d2*/ 	.byte	0x61, 0x75, 0x74, 0x6f, 0x20, 0x63, 0x75, 0x74, 0x65, 0x3a, 0x3a, 0x61, 0x73, 0x5f, 0x70, 0x6f
        /* <DEDUP_REMOVED lines=24> */
        /*0262*/ 	.byte	0x30, 0x34, 0x38, 0x3e, 0x3e, 0x3e, 0x3e, 0x5d, 0x00
	.type		__unnamed_2,@object
	.size		__unnamed_2,(.L_2 - __unnamed_2)
__unnamed_2:
        /* <DEDUP_REMOVED lines=45> */
        /*053b*/ 	.byte	0x3e, 0x3e, 0x3e, 0x5d, 0x00
.L_2:


//--------------------- .nv.shared._ZN7cutlass13device_kernelINS_4gemm6kernel13GemmUniversalIN4cute5tupleIJiiiiEEENS1_10collective13CollectiveMmaINS1_35MainloopSm100TmaUmmaWarpSpecializedILi4ELi2ELi4ENS5_IJNS4_1CILi2EEESB_NSA_ILi1EEEEEEEENS5_IJNSA_ILi64EEENSA_ILi128EEENSA_ILi32EEEEEENS_10tfloat32_tENS5_IJlSC_lEEESJ_SK_NS4_8TiledMMAINS4_8MMA_AtomIJNS4_17SM100_MMA_TF32_SSISJ_SJ_fLi64ELi128ELNS4_4UMMA5MajorE0ELSP_0ELNSO_7ScaleInE0ELSQ_0EEEEEENS4_6LayoutINS5_IJSC_SC_SC_EEENS5_IJNSA_ILi0EEESV_SV_EEEEENS5_IJNS4_10UnderscoreESY_SY_EEEEENS4_23SM90_TMA_LOAD_MULTICASTENS4_14ComposedLayoutINS4_7SwizzleILi3ELi4ELi3EEENS4_18smem_ptr_flag_bitsILi32EEENST_INS5_IJNSA_ILi8EEESH_EEENS5_IJSH_SC_EEEEEEEvNS4_8identityES11_S1B_vS1C_EENS_8epilogue10collective18CollectiveEpilogueINS1E_23Sm100TmaWarpSpecializedILi4ELi2ELi16ELb1ELb0EEEJSI_NS5_IJNST_ISF_SC_EENST_ISH_SC_EEEEESJ_SK_SJ_SK_NS1E_6fusion15FusionCallbacksIS1I_NS1M_17LinearCombinationISJ_fSJ_fLNS_15FloatRoundStyleE2EEESI_S1L_JEEENS4_5SM1004TMEM4LOAD26SM100_TMEM_LOAD_16dp128b8xENS4_13SM90_TMA_LOADES1B_NS4_17SM75_U32x4_LDSM_NENS4_14SM90_TMA_STOREES1B_NS4_17SM90_U32x4_STSM_NENS4_39AutoVectorizingCopyWithAssumedAlignmentILi128EEEEEEvvEEEEvNT_6ParamsE --------------------------
	.section	.nv.shared._ZN7cutlass13device_kernelINS_4gemm6kernel13GemmUniversalIN4cute5tupleIJiiiiEEENS1_10collective13CollectiveMmaINS1_35MainloopSm100TmaUmmaWarpSpecializedILi4ELi2ELi4ENS5_IJNS4_1CILi2EEESB_NSA_ILi1EEEEEEEENS5_IJNSA_ILi64EEENSA_ILi128EEENSA_ILi32EEEEEENS_10tfloat32_tENS5_IJlSC_lEEESJ_SK_NS4_8TiledMMAINS4_8MMA_AtomIJNS4_17SM100_MMA_TF32_SSISJ_SJ_fLi64ELi128ELNS4_4UMMA5MajorE0ELSP_0ELNSO_7ScaleInE0ELSQ_0EEEEEENS4_6LayoutINS5_IJSC_SC_SC_EEENS5_IJNSA_ILi0EEESV_SV_EEEEENS5_IJNS4_10UnderscoreESY_SY_EEEEENS4_23SM90_TMA_LOAD_MULTICASTENS4_14ComposedLayoutINS4_7SwizzleILi3ELi4ELi3EEENS4_18smem_ptr_flag_bitsILi32EEENST_INS5_IJNSA_ILi8EEESH_EEENS5_IJSH_SC_EEEEEEEvNS4_8identityES11_S1B_vS1C_EENS_8epilogue10collective18CollectiveEpilogueINS1E_23Sm100TmaWarpSpecializedILi4ELi2ELi16ELb1ELb0EEEJSI_NS5_IJNST_ISF_SC_EENST_ISH_SC_EEEEESJ_SK_SJ_SK_NS1E_6fusion15FusionCallbacksIS1I_NS1M_17LinearCombinationISJ_fSJ_fLNS_15FloatRoundStyleE2EEESI_S1L_JEEENS4_5SM1004TMEM4LOAD26SM100_TMEM_LOAD_16dp128b8xENS4_13SM90_TMA_LOADES1B_NS4_17SM75_U32x4_LDSM_NENS4_14SM90_TMA_STOREES1B_NS4_17SM90_U32x4_STSM_NENS4_39AutoVectorizingCopyWithAssumedAlignmentILi128EEEEEEvvEEEEvNT_6ParamsE,"aw",@nobits
	.sectionflags	@""
	.align	16
	.zero		1024


//--------------------- .nv.shared.reserved.0     --------------------------
	.section	.nv.shared.reserved.0,"aw",@nobits
	.weak		__nv_reservedSMEM_offset_0_alias
	.size		__nv_reservedSMEM_offset_0_alias, 0, 64
	.other		__nv_reservedSMEM_offset_0_alias,@"STO_CUDA_RESERVED_SHARED STV_DEFAULT"
__nv_reservedSMEM_offset_0_alias:
	.zero		0
.nv.shared.reserved.0:
	.zero		64
	.weak		__nv_reservedSMEM_tcgen05_partition
	.type		__nv_reservedSMEM_tcgen05_partition,@object
	.size		__nv_reservedSMEM_tcgen05_partition,(.L_0 - __nv_reservedSMEM_tcgen05_partition)
__nv_reservedSMEM_tcgen05_partition:
	.zero		32
.L_0:


//--------------------- .nv.global                --------------------------
	.section	.nv.global,"aw",@nobits
.nv.global:
	.type		_ZN40_INTERNAL_3a8cce22_4_k_cu_482bf0c4_109914cute1_E,@object
	.size		_ZN40_INTERNAL_3a8cce22_4_k_cu_482bf0c4_109914cute1_E,(_ZN40_INTERNAL_3a8cce22_4_k_cu_482bf0c4_109914cuda3std3__45__cpo6cbeginE - _ZN40_INTERNAL_3a8cce22_4_k_cu_482bf0c4_109914cute1_E)
_ZN40_INTERNAL_3a8cce22_4_k_cu_482bf0c4_109914cute1_E:
	.zero		1
	.type		_ZN40_INTERNAL_3a8cce22_4_k_cu_482bf0c4_109914cuda3std3__45__cpo6cbeginE,@object
	.size		_ZN40_INTERNAL_3a8cce22_4_k_cu_482bf0c4_109914cuda3std3__45__cpo6cbeginE,(_ZN40_INTERNAL_3a8cce22_4_k_cu_482bf0c4_109914cuda3std3__48in_placeE - _ZN40_INTERNAL_3a8cce22_4_k_cu_482bf0c4_109914cuda3std3__45__cpo6cbeginE)
_ZN40_INTERNAL_3a8cce22_4_k_cu_482bf0c4_109914cuda3std3__45__cpo6cbeginE:
	.zero		1
	.type		_ZN40_INTERNAL_3a8cce22_4_k_cu_482bf0c4_109914cuda3std3__48in_placeE,@object
	.size		_ZN40_INTERNAL_3a8cce22_4_k_cu_482bf0c4_109914cuda3std3__48in_placeE,(_ZN40_INTERNAL_3a8cce22_4_k_cu_482bf0c4_109914cuda3std6ranges3__45__cpo9iter_moveE - _ZN40_INTERNAL_3a8cce22_4_k_cu_482bf0c4_109914cuda3std3__48in_placeE)
_ZN40_INTERNAL_3a8cce22_4_k_cu_482bf0c4_109914cuda3std3__48in_placeE:
	.zero		1
	.type		_ZN40_INTERNAL_3a8cce22_4_k_cu_482bf0c4_109914cuda3std6ranges3__45__cpo9iter_moveE,@object
	.size		_ZN40_INTERNAL_3a8cce22_4_k_cu_482bf0c4_109914cuda3std6ranges3__45__cpo9iter_moveE,(_ZN40_INTERNAL_3a8cce22_4_k_cu_482bf0c4_109914cuda3std3__45__cpo5beginE - _ZN40_INTERNAL_3a8cce22_4_k_cu_482bf0c4_109914cuda3std6ranges3__45__cpo9iter_moveE)
_ZN40_INTERNAL_3a8cce22_4_k_cu_482bf0c4_109914cuda3std6ranges3__45__cpo9iter_moveE:
	.zero		1
	.type		_ZN40_INTERNAL_3a8cce22_4_k_cu_482bf0c4_109914cuda3std3__45__cpo5beginE,@object
	.size		_ZN40_INTERNAL_3a8cce22_4_k_cu_482bf0c4_109914cuda3std3__45__cpo5beginE,(_ZN40_INTERNAL_3a8cce22_4_k_cu_482bf0c4_109914cuda3std3__442_GLOBAL__N__3a8cce22_4_k_cu_482bf0c4_109916ignoreE - _ZN40_INTERNAL_3a8cce22_4_k_cu_482bf0c4_109914cuda3std3__45__cpo5beginE)
_ZN40_INTERNAL_3a8cce22_4_k_cu_482bf0c4_109914cuda3std3__45__cpo5beginE:
	.zero		1
	.type		_ZN40_INTERNAL_3a8cce22_4_k_cu_482bf0c4_109914cuda3std3__442_GLOBAL__N__3a8cce22_4_k_cu_482bf0c4_109916ignoreE,@object
	.size		_ZN40_INTERNAL_3a8cce22_4_k_cu_482bf0c4_109914cuda3std3__442_GLOBAL__N__3a8cce22_4_k_cu_482bf0c4_109916ignoreE,(_ZN40_INTERNAL_3a8cce22_4_k_cu_482bf0c4_109914cute7productE - _ZN40_INTERNAL_3a8cce22_4_k_cu_482bf0c4_109914cuda3std3__442_GLOBAL__N__3a8cce22_4_k_cu_482bf0c4_109916ignoreE)
_ZN40_INTERNAL_3a8cce22_4_k_cu_482bf0c4_109914cuda3std3__442_GLOBAL__N__3a8cce22_4_k_cu_482bf0c4_109916ignoreE:
	.zero		1
	.type		_ZN40_INTERNAL_3a8cce22_4_k_cu_482bf0c4_109914cute7productE,@object
	.size		_ZN40_INTERNAL_3a8cce22_4_k_cu_482bf0c4_109914cute7productE,(_ZN40_INTERNAL_3a8cce22_4_k_cu_482bf0c4_109914cuda3std3__45__cpo3endE - _ZN40_INTERNAL_3a8cce22_4_k_cu_482bf0c4_109914cute7productE)
_ZN40_INTERNAL_3a8cce22_4_k_cu_482bf0c4_109914cute7productE:
	.zero		1
	.type		_ZN40_INTERNAL_3a8cce22_4_k_cu_482bf0c4_109914cuda3std3__45__cpo3endE,@object
	.size		_ZN40_INTERNAL_3a8cce22_4_k_cu_482bf0c4_109914cuda3std3__45__cpo3endE,(_ZN40_INTERNAL_3a8cce22_4_k_cu_482bf0c4_109914cuda3std3__419piecewise_constructE - _ZN40_INTERNAL_3a8cce22_4_k_cu_482bf0c4_109914cuda3std3__45__cpo3endE)
_ZN40_INTERNAL_3a8cce22_4_k_cu_482bf0c4_109914cuda3std3__45__cpo3endE:
	.zero		1
	.type		_ZN40_INTERNAL_3a8cce22_4_k_cu_482bf0c4_109914cuda3std3__419piecewise_constructE,@object
	.size		_ZN40_INTERNAL_3a8cce22_4_k_cu_482bf0c4_109914cuda3std3__419piecewise_constructE,(_ZN40_INTERNAL_3a8cce22_4_k_cu_482bf0c4_109914cuda3std3__45__cpo4cendE - _ZN40_INTERNAL_3a8cce22_4_k_cu_482bf0c4_109914cuda3std3__419piecewise_constructE)
_ZN40_INTERNAL_3a8cce22_4_k_cu_482bf0c4_109914cuda3std3__419piecewise_constructE:
	.zero		1
	.type		_ZN40_INTERNAL_3a8cce22_4_k_cu_482bf0c4_109914cuda3std3__45__cpo4cendE,@object
	.size		_ZN40_INTERNAL_3a8cce22_4_k_cu_482bf0c4_109914cuda3std3__45__cpo4cendE,(_ZN40_INTERNAL_3a8cce22_4_k_cu_482bf0c4_109914cuda3std6ranges3__45__cpo4swapE - _ZN40_INTERNAL_3a8cce22_4_k_cu_482bf0c4_109914cuda3std3__45__cpo4cendE)
_ZN40_INTERNAL_3a8cce22_4_k_cu_482bf0c4_109914cuda3std3__45__cpo4cendE:
	.zero		1
	.type		_ZN40_INTERNAL_3a8cce22_4_k_cu_482bf0c4_109914cuda3std6ranges3__45__cpo4swapE,@object
	.size		_ZN40_INTERNAL_3a8cce22_4_k_cu_482bf0c4_109914cuda3std6ranges3__45__cpo4swapE,(.L_10 - _ZN40_INTERNAL_3a8cce22_4_k_cu_482bf0c4_109914cuda3std6ranges3__45__cpo4swapE)
_ZN40_INTERNAL_3a8cce22_4_k_cu_482bf0c4_109914cuda3std6ranges3__45__cpo4swapE:
	.zero		1
.L_10:


//--------------------- .nv.constant0._ZN7cutlass13device_kernelINS_4gemm6kernel13GemmUniversalIN4cute5tupleIJiiiiEEENS1_10collective13CollectiveMmaINS1_35MainloopSm100TmaUmmaWarpSpecializedILi4ELi2ELi4ENS5_IJNS4_1CILi2EEESB_NSA_ILi1EEEEEEEENS5_IJNSA_ILi64EEENSA_ILi128EEENSA_ILi32EEEEEENS_10tfloat32_tENS5_IJlSC_lEEESJ_SK_NS4_8TiledMMAINS4_8MMA_AtomIJNS4_17SM100_MMA_TF32_SSISJ_SJ_fLi64ELi128ELNS4_4UMMA5MajorE0ELSP_0ELNSO_7ScaleInE0ELSQ_0EEEEEENS4_6LayoutINS5_IJSC_SC_SC_EEENS5_IJNSA_ILi0EEESV_SV_EEEEENS5_IJNS4_10UnderscoreESY_SY_EEEEENS4_23SM90_TMA_LOAD_MULTICASTENS4_14ComposedLayoutINS4_7SwizzleILi3ELi4ELi3EEENS4_18smem_ptr_flag_bitsILi32EEENST_INS5_IJNSA_ILi8EEESH_EEENS5_IJSH_SC_EEEEEEEvNS4_8identityES11_S1B_vS1C_EENS_8epilogue10collective18CollectiveEpilogueINS1E_23Sm100TmaWarpSpecializedILi4ELi2ELi16ELb1ELb0EEEJSI_NS5_IJNST_ISF_SC_EENST_ISH_SC_EEEEESJ_SK_SJ_SK_NS1E_6fusion15FusionCallbacksIS1I_NS1M_17LinearCombinationISJ_fSJ_fLNS_15FloatRoundStyleE2EEESI_S1L_JEEENS4_5SM1004TMEM4LOAD26SM100_TMEM_LOAD_16dp128b8xENS4_13SM90_TMA_LOADES1B_NS4_17SM75_U32x4_LDSM_NENS4_14SM90_TMA_STOREES1B_NS4_17SM90_U32x4_STSM_NENS4_39AutoVectorizingCopyWithAssumedAlignmentILi128EEEEEEvvEEEEvNT_6ParamsE --------------------------
	.section	.nv.constant0._ZN7cutlass13device_kernelINS_4gemm6kernel13GemmUniversalIN4cute5tupleIJiiiiEEENS1_10collective13CollectiveMmaINS1_35MainloopSm100TmaUmmaWarpSpecializedILi4ELi2ELi4ENS5_IJNS4_1CILi2EEESB_NSA_ILi1EEEEEEEENS5_IJNSA_ILi64EEENSA_ILi128EEENSA_ILi32EEEEEENS_10tfloat32_tENS5_IJlSC_lEEESJ_SK_NS4_8TiledMMAINS4_8MMA_AtomIJNS4_17SM100_MMA_TF32_SSISJ_SJ_fLi64ELi128ELNS4_4UMMA5MajorE0ELSP_0ELNSO_7ScaleInE0ELSQ_0EEEEEENS4_6LayoutINS5_IJSC_SC_SC_EEENS5_IJNSA_ILi0EEESV_SV_EEEEENS5_IJNS4_10UnderscoreESY_SY_EEEEENS4_23SM90_TMA_LOAD_MULTICASTENS4_14ComposedLayoutINS4_7SwizzleILi3ELi4ELi3EEENS4_18smem_ptr_flag_bitsILi32EEENST_INS5_IJNSA_ILi8EEESH_EEENS5_IJSH_SC_EEEEEEEvNS4_8identityES11_S1B_vS1C_EENS_8epilogue10collective18CollectiveEpilogueINS1E_23Sm100TmaWarpSpecializedILi4ELi2ELi16ELb1ELb0EEEJSI_NS5_IJNST_ISF_SC_EENST_ISH_SC_EEEEESJ_SK_SJ_SK_NS1E_6fusion15FusionCallbacksIS1I_NS1M_17LinearCombinationISJ_fSJ_fLNS_15FloatRoundStyleE2EEESI_S1L_JEEENS4_5SM1004TMEM4LOAD26SM100_TMEM_LOAD_16dp128b8xENS4_13SM90_TMA_LOADES1B_NS4_17SM75_U32x4_LDSM_NENS4_14SM90_TMA_STOREES1B_NS4_17SM90_U32x4_STSM_NENS4_39AutoVectorizingCopyWithAssumedAlignmentILi128EEEEEEvvEEEEvNT_6ParamsE,"a",@progbits
	.sectionflags	@""
	.align	4
.nv.constant0._ZN7cutlass13device_kernelINS_4gemm6kernel13GemmUniversalIN4cute5tupleIJiiiiEEENS1_10collective13CollectiveMmaINS1_35MainloopSm100TmaUmmaWarpSpecializedILi4ELi2ELi4ENS5_IJNS4_1CILi2EEESB_NSA_ILi1EEEEEEEENS5_IJNSA_ILi64EEENSA_ILi128EEENSA_ILi32EEEEEENS_10tfloat32_tENS5_IJlSC_lEEESJ_SK_NS4_8TiledMMAINS4_8MMA_AtomIJNS4_17SM100_MMA_TF32_SSISJ_SJ_fLi64ELi128ELNS4_4UMMA5MajorE0ELSP_0ELNSO_7ScaleInE0ELSQ_0EEEEEENS4_6LayoutINS5_IJSC_SC_SC_EEENS5_IJNSA_ILi0EEESV_SV_EEEEENS5_IJNS4_10UnderscoreESY_SY_EEEEENS4_23SM90_TMA_LOAD_MULTICASTENS4_14ComposedLayoutINS4_7SwizzleILi3ELi4ELi3EEENS4_18smem_ptr_flag_bitsILi32EEENST_INS5_IJNSA_ILi8EEESH_EEENS5_IJSH_SC_EEEEEEEvNS4_8identityES11_S1B_vS1C_EENS_8epilogue10collective18CollectiveEpilogueINS1E_23Sm100TmaWarpSpecializedILi4ELi2ELi16ELb1ELb0EEEJSI_NS5_IJNST_ISF_SC_EENST_ISH_SC_EEEEESJ_SK_SJ_SK_NS1E_6fusion15FusionCallbacksIS1I_NS1M_17LinearCombinationISJ_fSJ_fLNS_15FloatRoundStyleE2EEESI_S1L_JEEENS4_5SM1004TMEM4LOAD26SM100_TMEM_LOAD_16dp128b8xENS4_13SM90_TMA_LOADES1B_NS4_17SM75_U32x4_LDSM_NENS4_14SM90_TMA_STOREES1B_NS4_17SM90_U32x4_STSM_NENS4_39AutoVectorizingCopyWithAssumedAlignmentILi128EEEEEEvvEEEEvNT_6ParamsE:
	.zero		2944


//--------------------- SYMBOLS --------------------------

	.type		.nv.reservedSmem.offset0,@object
	.size		.nv.reservedSmem.offset0,0x4
	.type		.nv.reservedSmem.cap,@object
	.size		.nv.reservedSmem.cap,0x4
	.type		__assertfail,@function
